	.target	sm_90a

	.elftype	@"ET_EXEC"


//--------------------- .note.nv.tkinfo           --------------------------
	.section	.note.nv.tkinfo,"",@"SHT_NOTE"
	.sectionflags	@"SHF_NOTE_NV_TKINFO"
	.tkinfo
        /*0018*/ 	.word	0x00000002
        /*0030*/ 	.string	""
        /*0030*/ 	.string	"ptxas"
        /*0030*/ 	.string	"Cuda compilation tools, release 13.0, V13.0.88"
        /*0030*/ 	.string	"Build cuda_13.0.r13.0/compiler.36424714_0"
        /*0030*/ 	.string	"-arch sm_90a -m 64 "



//--------------------- .note.nv.cuinfo           --------------------------
	.section	.note.nv.cuinfo,"",@"SHT_NOTE"
	.sectionflags	@"SHF_NOTE_NV_CUINFO"
        /*0018*/ 	.short	0x0002
        /*001a*/ 	.short	0x005a
        /*001c*/ 	.short	0x0082
	.zero		2


//--------------------- .nv.info                  --------------------------
	.section	.nv.info,"",@"SHT_CUDA_INFO"
	.align	4


	//----- nvinfo : EIATTR_REGCOUNT
	.align		4
        /*0000*/ 	.byte	0x04, 0x2f
        /*0002*/ 	.short	(.L_15 - .L_14)
	.align		4
.L_14:
        /*0004*/ 	.word	index@(_ZN7cutlass13device_kernelINS_4gemm6kernel13GemmUniversalIN4cute5tupleIJiiiiEEENS1_10collective13CollectiveMmaINS1_34MainloopSm90TmaGmmaWarpSpecializedILi7ENS5_IJNS4_1CILi4EEENSA_ILi1EEESC_EEENS1_35KernelTmaWarpSpecializedCooperativeEEENS5_IJNSA_ILi128EEESG_NSA_ILi64EEEEEENS_6half_tENS5_IJlSC_lEEESJ_SK_NS4_8TiledMMAINS4_8MMA_AtomIJNS4_4SM904GMMA26MMA_64x128x16_F32F16F16_SSILNSO_5MajorE0ELSQ_0ELNSO_7ScaleInE1ELSR_1EEEEEENS4_6LayoutINS5_IJNSA_ILi2EEESC_SC_EEENS5_IJSC_NSA_ILi0EEESX_EEEEENS5_IJNS4_10UnderscoreES10_S10_EEEEENS4_13SM90_TMA_LOADENS4_14ComposedLayoutINS4_7SwizzleILi3ELi4ELi3EEENS4_18smem_ptr_flag_bitsILi16EEENSU_INS5_IJNSA_ILi8EEESH_EEENS5_IJSH_SC_EEEEEEEvNS4_8identityENS4_23SM90_TMA_LOAD_MULTICASTES1D_vS1E_EENS_8epilogue10collective6detail29Sm90TmaWarpSpecializedAdapterINS1I_15DefaultEpilogueISJ_SK_SK_NS1H_6thread17LinearCombinationISJ_Li1EffLNS1M_9ScaleType4KindE0ELNS_15FloatRoundStyleE2ESJ_EENS1_15EpilogueDefaultEEEEEvvEEEEvNT_6ParamsE)
        /*0008*/ 	.word	0x000000a8


	//----- nvinfo : EIATTR_FRAME_SIZE
	.align		4
.L_15:
        /*000c*/ 	.byte	0x04, 0x11
        /*000e*/ 	.short	(.L_17 - .L_16)
	.align		4
.L_16:
        /*0010*/ 	.word	index@(_ZN7cutlass13device_kernelINS_4gemm6kernel13GemmUniversalIN4cute5tupleIJiiiiEEENS1_10collective13CollectiveMmaINS1_34MainloopSm90TmaGmmaWarpSpecializedILi7ENS5_IJNS4_1CILi4EEENSA_ILi1EEESC_EEENS1_35KernelTmaWarpSpecializedCooperativeEEENS5_IJNSA_ILi128EEESG_NSA_ILi64EEEEEENS_6half_tENS5_IJlSC_lEEESJ_SK_NS4_8TiledMMAINS4_8MMA_AtomIJNS4_4SM904GMMA26MMA_64x128x16_F32F16F16_SSILNSO_5MajorE0ELSQ_0ELNSO_7ScaleInE1ELSR_1EEEEEENS4_6LayoutINS5_IJNSA_ILi2EEESC_SC_EEENS5_IJSC_NSA_ILi0EEESX_EEEEENS5_IJNS4_10UnderscoreES10_S10_EEEEENS4_13SM90_TMA_LOADENS4_14ComposedLayoutINS4_7SwizzleILi3ELi4ELi3EEENS4_18smem_ptr_flag_bitsILi16EEENSU_INS5_IJNSA_ILi8EEESH_EEENS5_IJSH_SC_EEEEEEEvNS4_8identityENS4_23SM90_TMA_LOAD_MULTICASTES1D_vS1E_EENS_8epilogue10collective6detail29Sm90TmaWarpSpecializedAdapterINS1I_15DefaultEpilogueISJ_SK_SK_NS1H_6thread17LinearCombinationISJ_Li1EffLNS1M_9ScaleType4KindE0ELNS_15FloatRoundStyleE2ESJ_EENS1_15EpilogueDefaultEEEEEvvEEEEvNT_6ParamsE)
        /*0014*/ 	.word	0x00000000


	//----- nvinfo : EIATTR_MIN_STACK_SIZE
	.align		4
.L_17:
        /*0018*/ 	.byte	0x04, 0x12
        /*001a*/ 	.short	(.L_19 - .L_18)
	.align		4
.L_18:
        /*001c*/ 	.word	index@(_ZN7cutlass13device_kernelINS_4gemm6kernel13GemmUniversalIN4cute5tupleIJiiiiEEENS1_10collective13CollectiveMmaINS1_34MainloopSm90TmaGmmaWarpSpecializedILi7ENS5_IJNS4_1CILi4EEENSA_ILi1EEESC_EEENS1_35KernelTmaWarpSpecializedCooperativeEEENS5_IJNSA_ILi128EEESG_NSA_ILi64EEEEEENS_6half_tENS5_IJlSC_lEEESJ_SK_NS4_8TiledMMAINS4_8MMA_AtomIJNS4_4SM904GMMA26MMA_64x128x16_F32F16F16_SSILNSO_5MajorE0ELSQ_0ELNSO_7ScaleInE1ELSR_1EEEEEENS4_6LayoutINS5_IJNSA_ILi2EEESC_SC_EEENS5_IJSC_NSA_ILi0EEESX_EEEEENS5_IJNS4_10UnderscoreES10_S10_EEEEENS4_13SM90_TMA_LOADENS4_14ComposedLayoutINS4_7SwizzleILi3ELi4ELi3EEENS4_18smem_ptr_flag_bitsILi16EEENSU_INS5_IJNSA_ILi8EEESH_EEENS5_IJSH_SC_EEEEEEEvNS4_8identityENS4_23SM90_TMA_LOAD_MULTICASTES1D_vS1E_EENS_8epilogue10collective6detail29Sm90TmaWarpSpecializedAdapterINS1I_15DefaultEpilogueISJ_SK_SK_NS1H_6thread17LinearCombinationISJ_Li1EffLNS1M_9ScaleType4KindE0ELNS_15FloatRoundStyleE2ESJ_EENS1_15EpilogueDefaultEEEEEvvEEEEvNT_6ParamsE)
        /*0020*/ 	.word	0x00000000
.L_19:


//--------------------- .nv.compat                --------------------------
	.section	.nv.compat,"",@"SHT_CUDA_COMPAT_INFO"
	.align	4
        /*0000*/ 	.byte	0x02, 0x09, 0x01, 0x00, 0x02, 0x02, 0x04, 0x00, 0x02, 0x05, 0x05, 0x00, 0x03, 0x07, 0x01, 0x01
        /*0010*/ 	.byte	0x02, 0x03, 0x01, 0x00, 0x02, 0x06, 0x01, 0x00, 0x04, 0x0b, 0x08, 0x00, 0x00, 0x00, 0x00, 0x00
        /*0020*/ 	.byte	0x00, 0x00, 0x00, 0x00


//--------------------- .nv.info._ZN7cutlass13device_kernelINS_4gemm6kernel13GemmUniversalIN4cute5tupleIJiiiiEEENS1_10collective13CollectiveMmaINS1_34MainloopSm90TmaGmmaWarpSpecializedILi7ENS5_IJNS4_1CILi4EEENSA_ILi1EEESC_EEENS1_35KernelTmaWarpSpecializedCooperativeEEENS5_IJNSA_ILi128EEESG_NSA_ILi64EEEEEENS_6half_tENS5_IJlSC_lEEESJ_SK_NS4_8TiledMMAINS4_8MMA_AtomIJNS4_4SM904GMMA26MMA_64x128x16_F32F16F16_SSILNSO_5MajorE0ELSQ_0ELNSO_7ScaleInE1ELSR_1EEEEEENS4_6LayoutINS5_IJNSA_ILi2EEESC_SC_EEENS5_IJSC_NSA_ILi0EEESX_EEEEENS5_IJNS4_10UnderscoreES10_S10_EEEEENS4_13SM90_TMA_LOADENS4_14ComposedLayoutINS4_7SwizzleILi3ELi4ELi3EEENS4_18smem_ptr_flag_bitsILi16EEENSU_INS5_IJNSA_ILi8EEESH_EEENS5_IJSH_SC_EEEEEEEvNS4_8identityENS4_23SM90_TMA_LOAD_MULTICASTES1D_vS1E_EENS_8epilogue10collective6detail29Sm90TmaWarpSpecializedAdapterINS1I_15DefaultEpilogueISJ_SK_SK_NS1H_6thread17LinearCombinationISJ_Li1EffLNS1M_9ScaleType4KindE0ELNS_15FloatRoundStyleE2ESJ_EENS1_15EpilogueDefaultEEEEEvvEEEEvNT_6ParamsE --------------------------
	.section	.nv.info._ZN7cutlass13device_kernelINS_4gemm6kernel13GemmUniversalIN4cute5tupleIJiiiiEEENS1_10collective13CollectiveMmaINS1_34MainloopSm90TmaGmmaWarpSpecializedILi7ENS5_IJNS4_1CILi4EEENSA_ILi1EEESC_EEENS1_35KernelTmaWarpSpecializedCooperativeEEENS5_IJNSA_ILi128EEESG_NSA_ILi64EEEEEENS_6half_tENS5_IJlSC_lEEESJ_SK_NS4_8TiledMMAINS4_8MMA_AtomIJNS4_4SM904GMMA26MMA_64x128x16_F32F16F16_SSILNSO_5MajorE0ELSQ_0ELNSO_7ScaleInE1ELSR_1EEEEEENS4_6LayoutINS5_IJNSA_ILi2EEESC_SC_EEENS5_IJSC_NSA_ILi0EEESX_EEEEENS5_IJNS4_10UnderscoreES10_S10_EEEEENS4_13SM90_TMA_LOADENS4_14ComposedLayoutINS4_7SwizzleILi3ELi4ELi3EEENS4_18smem_ptr_flag_bitsILi16EEENSU_INS5_IJNSA_ILi8EEESH_EEENS5_IJSH_SC_EEEEEEEvNS4_8identityENS4_23SM90_TMA_LOAD_MULTICASTES1D_vS1E_EENS_8epilogue10collective6detail29Sm90TmaWarpSpecializedAdapterINS1I_15DefaultEpilogueISJ_SK_SK_NS1H_6thread17LinearCombinationISJ_Li1EffLNS1M_9ScaleType4KindE0ELNS_15FloatRoundStyleE2ESJ_EENS1_15EpilogueDefaultEEEEEvvEEEEvNT_6ParamsE,"",@"SHT_CUDA_INFO"
	.sectionflags	@""
	.align	4


	//----- nvinfo : EIATTR_CUDA_API_VERSION
	.align		4
        /*0000*/ 	.byte	0x04, 0x37
        /*0002*/ 	.short	(.L_21 - .L_20)
.L_20:
        /*0004*/ 	.word	0x00000082


	//----- nvinfo : EIATTR_KPARAM_INFO
	.align		4
.L_21:
        /*0008*/ 	.byte	0x04, 0x17
        /*000a*/ 	.short	(.L_23 - .L_22)
.L_22:
        /*000c*/ 	.word	0x00000000
        /*0010*/ 	.short	0x0000
        /*0012*/ 	.short	0x0070
        /*0014*/ 	.byte	0x00, 0xf0, 0x01, 0x10


	//----- nvinfo : EIATTR_SPARSE_MMA_MASK
	.align		4
.L_23:
        /*0018*/ 	.byte	0x03, 0x50
        /*001a*/ 	.short	0x0000


	//----- nvinfo : EIATTR_MAXREG_COUNT
	.align		4
        /*001c*/ 	.byte	0x03, 0x1b
        /*001e*/ 	.short	0x00a8


	//----- nvinfo : EIATTR_NUM_BARRIERS
	.align		4
        /*0020*/ 	.byte	0x02, 0x4c
        /*0022*/ 	.byte	0x01
	.zero		1


	//----- nvinfo : EIATTR_EXTERNS
	.align		4
        /*0024*/ 	.byte	0x04, 0x0f
        /*0026*/ 	.short	(.L_25 - .L_24)


	//   ....[0]....
	.align		4
.L_24:
        /*0028*/ 	.word	index@(__assertfail)


	//----- nvinfo : EIATTR_MERCURY_ISA_VERSION
	.align		4
.L_25:
        /*002c*/ 	.byte	0x03, 0x5f
        /*002e*/ 	.short	0x0101


	//----- nvinfo : EIATTR_INT_WARP_WIDE_INSTR_OFFSETS
	.align		4
        /*0030*/ 	.byte	0x04, 0x31
        /*0032*/ 	.short	(.L_27 - .L_26)


	//   ....[0]....
.L_26:
        /*0034*/ 	.word	0x00000540


	//   ....[1]....
        /*0038*/ 	.word	0x00000560


	//   ....[2]....
        /*003c*/ 	.word	0x00000710


	//----- nvinfo : EIATTR_COOP_GROUP_MASK_REGIDS
	.align		4
.L_27:
        /*0040*/ 	.byte	0x04, 0x29
        /*0042*/ 	.short	(.L_29 - .L_28)


	//   ....[0]....
.L_28:
        /*0044*/ 	.word	0xffffffff


	//   ....[1]....
        /*0048*/ 	.word	0xffffffff


	//   ....[2]....
        /*004c*/ 	.word	0xffffffff


	//   ....[3]....
        /*0050*/ 	.word	0xffffffff


	//   ....[4]....
        /*0054*/ 	.word	0xffffffff


	//   ....[5]....
        /*0058*/ 	.word	0xffffffff


	//----- nvinfo : EIATTR_COOP_GROUP_INSTR_OFFSETS
	.align		4
.L_29:
        /*005c*/ 	.byte	0x04, 0x28
        /*005e*/ 	.short	(.L_31 - .L_30)


	//   ....[0]....
.L_30:
        /*0060*/ 	.word	0x00000060


	//   ....[1]....
        /*0064*/ 	.word	0x00000070


	//   ....[2]....
        /*0068*/ 	.word	0x00000130


	//   ....[3]....
        /*006c*/ 	.word	0x00000360


	//   ....[4]....
        /*0070*/ 	.word	0x00000880


	//   ....[5]....
        /*0074*/ 	.word	0x00001500


	//----- nvinfo : EIATTR_REG_RECONFIG
	.align		4
.L_31:
        /*0078*/ 	.byte	0x01, 0x54
	.zero		2


	//----- nvinfo : EIATTR_SYSCALL_OFFSETS
	.align		4
        /*007c*/ 	.byte	0x04, 0x46
        /*007e*/ 	.short	(.L_33 - .L_32)


	//   ....[0]....
.L_32:
        /*0080*/ 	.word	0x000016f0


	//----- nvinfo : EIATTR_MBARRIER_INSTR_OFFSETS
	.align		4
.L_33:
        /*0084*/ 	.byte	0x04, 0x39
        /*0086*/ 	.short	(.L_35 - .L_34)


	//   ....[0]....
.L_34:
        /*0088*/ 	.word	0x00000250
        /*008c*/ 	.word	0x000000ff
        /*0090*/ 	.word	0x00000000
        /*0094*/ 	.short	0x0100
        /*0096*/ 	.byte	0x08
	.zero		1


	//   ....[1]....
        /*0098*/ 	.word	0x00000260
        /*009c*/ 	.word	0x000000ff
        /*00a0*/ 	.word	0x00000038
        /*00a4*/ 	.short	0x0100
        /*00a6*/ 	.byte	0x08
	.zero		1


	//   ....[2]....
        /*00a8*/ 	.word	0x00000270
        /*00ac*/ 	.word	0x000000ff
        /*00b0*/ 	.word	0x00000008
        /*00b4*/ 	.short	0x0100
        /*00b6*/ 	.byte	0x08
	.zero		1


	//   ....[3]....
        /*00b8*/ 	.word	0x00000280
        /*00bc*/ 	.word	0x000000ff
        /*00c0*/ 	.word	0x00000040
        /*00c4*/ 	.short	0x0100
        /*00c6*/ 	.byte	0x08
	.zero		1


	//   ....[4]....
        /*00c8*/ 	.word	0x00000290
        /*00cc*/ 	.word	0x000000ff
        /*00d0*/ 	.word	0x00000010
        /*00d4*/ 	.short	0x0100
        /*00d6*/ 	.byte	0x08
	.zero		1


	//   ....[5]....
        /*00d8*/ 	.word	0x000002a0
        /*00dc*/ 	.word	0x000000ff
        /*00e0*/ 	.word	0x00000048
        /*00e4*/ 	.short	0x0100
        /*00e6*/ 	.byte	0x08
	.zero		1


	//   ....[6]....
        /*00e8*/ 	.word	0x000002b0
        /*00ec*/ 	.word	0x000000ff
        /*00f0*/ 	.word	0x00000018
        /*00f4*/ 	.short	0x0100
        /*00f6*/ 	.byte	0x08
	.zero		1


	//   ....[7]....
        /*00f8*/ 	.word	0x000002c0
        /*00fc*/ 	.word	0x000000ff
        /*0100*/ 	.word	0x00000050
        /*0104*/ 	.short	0x0100
        /*0106*/ 	.byte	0x08
	.zero		1


	//   ....[8]....
        /*0108*/ 	.word	0x000002d0
        /*010c*/ 	.word	0x000000ff
        /*0110*/ 	.word	0x00000020
        /*0114*/ 	.short	0x0100
        /*0116*/ 	.byte	0x08
	.zero		1


	//   ....[9]....
        /*0118*/ 	.word	0x000002e0
        /*011c*/ 	.word	0x000000ff
        /*0120*/ 	.word	0x00000058
        /*0124*/ 	.short	0x0100
        /*0126*/ 	.byte	0x08
	.zero		1


	//   ....[10]....
        /*0128*/ 	.word	0x000002f0
        /*012c*/ 	.word	0x000000ff
        /*0130*/ 	.word	0x00000028
        /*0134*/ 	.short	0x0100
        /*0136*/ 	.byte	0x08
	.zero		1


	//   ....[11]....
        /*0138*/ 	.word	0x00000300
        /*013c*/ 	.word	0x000000ff
        /*0140*/ 	.word	0x00000060
        /*0144*/ 	.short	0x0100
        /*0146*/ 	.byte	0x08
	.zero		1


	//   ....[12]....
        /*0148*/ 	.word	0x00000310
        /*014c*/ 	.word	0x000000ff
        /*0150*/ 	.word	0x00000030
        /*0154*/ 	.short	0x0100
        /*0156*/ 	.byte	0x08
	.zero		1


	//   ....[13]....
        /*0158*/ 	.word	0x00000320
        /*015c*/ 	.word	0x000000ff
        /*0160*/ 	.word	0x00000068
        /*0164*/ 	.short	0x0100
        /*0166*/ 	.byte	0x08
	.zero		1


	//   ....[14]....
        /*0168*/ 	.word	0x00000790
        /*016c*/ 	.word	0x000000ff
        /*0170*/ 	.word	0x00000080
        /*0174*/ 	.short	0x0100
        /*0176*/ 	.byte	0x06
	.zero		1


	//   ....[15]....
        /*0178*/ 	.word	0x00000830
        /*017c*/ 	.word	0x000000ff
        /*0180*/ 	.word	0x00000088
        /*0184*/ 	.short	0x0100
        /*0186*/ 	.byte	0x06
	.zero		1


	//   ....[16]....
        /*0188*/ 	.word	0x000017b0
        /*018c*/ 	.word	0x00000003
        /*0190*/ 	.word	0x00000000
        /*0194*/ 	.short	0x010a
        /*0196*/ 	.byte	0x3f
	.zero		1


	//   ....[17]....
        /*0198*/ 	.word	0x00001810
        /*019c*/ 	.word	0x00000003
        /*01a0*/ 	.word	0x00000000
        /*01a4*/ 	.short	0x010a
        /*01a6*/ 	.byte	0x3f
	.zero		1


	//   ....[18]....
        /*01a8*/ 	.word	0x00001b90
        /*01ac*/ 	.word	0x00000005
        /*01b0*/ 	.word	0x00000000
        /*01b4*/ 	.short	0x010a
        /*01b6*/ 	.byte	0x3f
	.zero		1


	//   ....[19]....
        /*01b8*/ 	.word	0x00001bd0
        /*01bc*/ 	.word	0x00000005
        /*01c0*/ 	.word	0x00000000
        /*01c4*/ 	.short	0x010a
        /*01c6*/ 	.byte	0x3f
	.zero		1


	//   ....[20]....
        /*01c8*/ 	.word	0x00001e30
        /*01cc*/ 	.word	0x00000004
        /*01d0*/ 	.word	0x00000000
        /*01d4*/ 	.short	0x0101
        /*01d6*/ 	.byte	0x3f
	.zero		1


	//   ....[21]....
        /*01d8*/ 	.word	0x00002050
        /*01dc*/ 	.word	0x00000000
        /*01e0*/ 	.word	0x00000000
        /*01e4*/ 	.short	0x0101
        /*01e6*/ 	.byte	0x3f
	.zero		1


	//   ....[22]....
        /*01e8*/ 	.word	0x000071c0
        /*01ec*/ 	.word	0x00000017
        /*01f0*/ 	.word	0x00000038
        /*01f4*/ 	.short	0x010a
        /*01f6*/ 	.byte	0x3f
	.zero		1


	//   ....[23]....
        /*01f8*/ 	.word	0x000075b0
        /*01fc*/ 	.word	0x00000006
        /*0200*/ 	.word	0x00000088
        /*0204*/ 	.short	0x0101
        /*0206*/ 	.byte	0x3f
	.zero		1


	//   ....[24]....
        /*0208*/ 	.word	0x00007cb0
        /*020c*/ 	.word	0x00000007
        /*0210*/ 	.word	0x00000000
        /*0214*/ 	.short	0x010a
        /*0216*/ 	.byte	0x3f
	.zero		1


	//   ....[25]....
        /*0218*/ 	.word	0x00007d30
        /*021c*/ 	.word	0x00000006
        /*0220*/ 	.word	0x00000000
        /*0224*/ 	.short	0x010a
        /*0226*/ 	.byte	0x3f
	.zero		1


	//   ....[26]....
        /*0228*/ 	.word	0x00007dc0
        /*022c*/ 	.word	0x00000007
        /*0230*/ 	.word	0x00000000
        /*0234*/ 	.short	0x010a
        /*0236*/ 	.byte	0x3f
	.zero		1


	//   ....[27]....
        /*0238*/ 	.word	0x00007e50
        /*023c*/ 	.word	0x00000006
        /*0240*/ 	.word	0x00000000
        /*0244*/ 	.short	0x010a
        /*0246*/ 	.byte	0x3f
	.zero		1


	//   ....[28]....
        /*0248*/ 	.word	0x00007ee0
        /*024c*/ 	.word	0x00000007
        /*0250*/ 	.word	0x00000000
        /*0254*/ 	.short	0x010a
        /*0256*/ 	.byte	0x3f
	.zero		1


	//   ....[29]....
        /*0258*/ 	.word	0x00007f70
        /*025c*/ 	.word	0x00000006
        /*0260*/ 	.word	0x00000000
        /*0264*/ 	.short	0x010a
        /*0266*/ 	.byte	0x3f
	.zero		1


	//   ....[30]....
        /*0268*/ 	.word	0x00008000
        /*026c*/ 	.word	0x00000005
        /*0270*/ 	.word	0x00000000
        /*0274*/ 	.short	0x010a
        /*0276*/ 	.byte	0x3f
	.zero		1


	//   ....[31]....
        /*0278*/ 	.word	0x00008060
        /*027c*/ 	.word	0x00000003
        /*0280*/ 	.word	0x00000000
        /*0284*/ 	.short	0x010a
        /*0286*/ 	.byte	0x3f
	.zero		1


	//   ....[32]....
        /*0288*/ 	.word	0x000080b0
        /*028c*/ 	.word	0x00000005
        /*0290*/ 	.word	0x00000000
        /*0294*/ 	.short	0x010a
        /*0296*/ 	.byte	0x3f
	.zero		1


	//   ....[33]....
        /*0298*/ 	.word	0x00008180
        /*029c*/ 	.word	0x00000017
        /*02a0*/ 	.word	0x00000038
        /*02a4*/ 	.short	0x010a
        /*02a6*/ 	.byte	0x3f
	.zero		1


	//   ....[34]....
        /*02a8*/ 	.word	0x00008250
        /*02ac*/ 	.word	0x00000007
        /*02b0*/ 	.word	0x00000000
        /*02b4*/ 	.short	0x010a
        /*02b6*/ 	.byte	0x3f
	.zero		1


	//   ....[35]....
        /*02b8*/ 	.word	0x000082a0
        /*02bc*/ 	.word	0x00000006
        /*02c0*/ 	.word	0x00000000
        /*02c4*/ 	.short	0x010a
        /*02c6*/ 	.byte	0x3f
	.zero		1


	//   ....[36]....
        /*02c8*/ 	.word	0x000082f0
        /*02cc*/ 	.word	0x00000007
        /*02d0*/ 	.word	0x00000000
        /*02d4*/ 	.short	0x010a
        /*02d6*/ 	.byte	0x3f
	.zero		1


	//   ....[37]....
        /*02d8*/ 	.word	0x00008340
        /*02dc*/ 	.word	0x00000006
        /*02e0*/ 	.word	0x00000000
        /*02e4*/ 	.short	0x010a
        /*02e6*/ 	.byte	0x3f
	.zero		1


	//   ....[38]....
        /*02e8*/ 	.word	0x00008390
        /*02ec*/ 	.word	0x00000007
        /*02f0*/ 	.word	0x00000000
        /*02f4*/ 	.short	0x010a
        /*02f6*/ 	.byte	0x3f
	.zero		1


	//   ....[39]....
        /*02f8*/ 	.word	0x000083e0
        /*02fc*/ 	.word	0x00000006
        /*0300*/ 	.word	0x00000000
        /*0304*/ 	.short	0x010a
        /*0306*/ 	.byte	0x3f
	.zero		1


	//----- nvinfo : EIATTR_NUM_MBARRIERS
	.align		4
.L_35:
        /*0308*/ 	.byte	0x03, 0x38
        /*030a*/ 	.short	0x0010


	//----- nvinfo : EIATTR_EXIT_INSTR_OFFSETS
	.align		4
        /*030c*/ 	.byte	0x04, 0x1c
        /*030e*/ 	.short	(.L_37 - .L_36)


	//   ....[0]....
.L_36:
        /*0310*/ 	.word	0x00000a50


	//   ....[1]....
        /*0314*/ 	.word	0x00001260


	//   ....[2]....
        /*0318*/ 	.word	0x00006940


	//   ....[3]....
        /*031c*/ 	.word	0x00006ea0


	//   ....[4]....
        /*0320*/ 	.word	0x00008050


	//----- nvinfo : EIATTR_MAX_THREADS
	.align		4
.L_37:
        /*0324*/ 	.byte	0x04, 0x05
        /*0326*/ 	.short	(.L_39 - .L_38)
.L_38:
        /*0328*/ 	.word	0x00000180
        /*032c*/ 	.word	0x00000001
        /*0330*/ 	.word	0x00000001


	//----- nvinfo : EIATTR_CRS_STACK_SIZE
	.align		4
.L_39:
        /*0334*/ 	.byte	0x04, 0x1e
        /*0336*/ 	.short	(.L_41 - .L_40)
.L_40:
        /*0338*/ 	.word	0x00000000


	//----- nvinfo : EIATTR_CBANK_PARAM_SIZE
	.align		4
.L_41:
        /*033c*/ 	.byte	0x03, 0x19
        /*033e*/ 	.short	0x0470


	//----- nvinfo : EIATTR_PARAM_CBANK
	.align		4
        /*0340*/ 	.byte	0x04, 0x0a
        /*0342*/ 	.short	(.L_43 - .L_42)
	.align		4
.L_42:
        /*0344*/ 	.word	index@(.nv.constant0._ZN7cutlass13device_kernelINS_4gemm6kernel13GemmUniversalIN4cute5tupleIJiiiiEEENS1_10collective13CollectiveMmaINS1_34MainloopSm90TmaGmmaWarpSpecializedILi7ENS5_IJNS4_1CILi4EEENSA_ILi1EEESC_EEENS1_35KernelTmaWarpSpecializedCooperativeEEENS5_IJNSA_ILi128EEESG_NSA_ILi64EEEEEENS_6half_tENS5_IJlSC_lEEESJ_SK_NS4_8TiledMMAINS4_8MMA_AtomIJNS4_4SM904GMMA26MMA_64x128x16_F32F16F16_SSILNSO_5MajorE0ELSQ_0ELNSO_7ScaleInE1ELSR_1EEEEEENS4_6LayoutINS5_IJNSA_ILi2EEESC_SC_EEENS5_IJSC_NSA_ILi0EEESX_EEEEENS5_IJNS4_10UnderscoreES10_S10_EEEEENS4_13SM90_TMA_LOADENS4_14ComposedLayoutINS4_7SwizzleILi3ELi4ELi3EEENS4_18smem_ptr_flag_bitsILi16EEENSU_INS5_IJNSA_ILi8EEESH_EEENS5_IJSH_SC_EEEEEEEvNS4_8identityENS4_23SM90_TMA_LOAD_MULTICASTES1D_vS1E_EENS_8epilogue10collective6detail29Sm90TmaWarpSpecializedAdapterINS1I_15DefaultEpilogueISJ_SK_SK_NS1H_6thread17LinearCombinationISJ_Li1EffLNS1M_9ScaleType4KindE0ELNS_15FloatRoundStyleE2ESJ_EENS1_15EpilogueDefaultEEEEEvvEEEEvNT_6ParamsE)
        /*0348*/ 	.short	0x0210
        /*034a*/ 	.short	0x0470


	//----- nvinfo : EIATTR_SW_WAR
	.align		4
.L_43:
        /*034c*/ 	.byte	0x04, 0x36
        /*034e*/ 	.short	(.L_45 - .L_44)
.L_44:
        /*0350*/ 	.word	0x00000008
.L_45:


//--------------------- .nv.callgraph             --------------------------
	.section	.nv.callgraph,"",@"SHT_CUDA_CALLGRAPH"
	.align	4
	.sectionentsize	8
	.align		4
        /*0000*/ 	.word	0x00000000
	.align		4
        /*0004*/ 	.word	0xffffffff
	.align		4
        /*0008*/ 	.word	index@(_ZN7cutlass13device_kernelINS_4gemm6kernel13GemmUniversalIN4cute5tupleIJiiiiEEENS1_10collective13CollectiveMmaINS1_34MainloopSm90TmaGmmaWarpSpecializedILi7ENS5_IJNS4_1CILi4EEENSA_ILi1EEESC_EEENS1_35KernelTmaWarpSpecializedCooperativeEEENS5_IJNSA_ILi128EEESG_NSA_ILi64EEEEEENS_6half_tENS5_IJlSC_lEEESJ_SK_NS4_8TiledMMAINS4_8MMA_AtomIJNS4_4SM904GMMA26MMA_64x128x16_F32F16F16_SSILNSO_5MajorE0ELSQ_0ELNSO_7ScaleInE1ELSR_1EEEEEENS4_6LayoutINS5_IJNSA_ILi2EEESC_SC_EEENS5_IJSC_NSA_ILi0EEESX_EEEEENS5_IJNS4_10UnderscoreES10_S10_EEEEENS4_13SM90_TMA_LOADENS4_14ComposedLayoutINS4_7SwizzleILi3ELi4ELi3EEENS4_18smem_ptr_flag_bitsILi16EEENSU_INS5_IJNSA_ILi8EEESH_EEENS5_IJSH_SC_EEEEEEEvNS4_8identityENS4_23SM90_TMA_LOAD_MULTICASTES1D_vS1E_EENS_8epilogue10collective6detail29Sm90TmaWarpSpecializedAdapterINS1I_15DefaultEpilogueISJ_SK_SK_NS1H_6thread17LinearCombinationISJ_Li1EffLNS1M_9ScaleType4KindE0ELNS_15FloatRoundStyleE2ESJ_EENS1_15EpilogueDefaultEEEEEvvEEEEvNT_6ParamsE)
	.align		4
        /*000c*/ 	.word	index@(__assertfail)
	.align		4
        /*0010*/ 	.word	0x00000000
	.align		4
        /*0014*/ 	.word	0xfffffffe
	.align		4
        /*0018*/ 	.word	0x00000000
	.align		4
        /*001c*/ 	.word	0xfffffffd
	.align		4
        /*0020*/ 	.word	0x00000000
	.align		4
        /*0024*/ 	.word	0xfffffffc


//--------------------- .nv.constant4             --------------------------
	.section	.nv.constant4,"a",@progbits
	.align	8
	.align		8
.nv.constant4:
        /*0000*/ 	.dword	__assertfail
	.align		8
        /*0008*/ 	.dword	__unnamed_1
	.align		8
        /*0010*/ 	.dword	_ZN40_INTERNAL_d02e43bf_4_k_cu_860e989e_184164cuda3std3__45__cpo5beginE
	.align		8
        /*0018*/ 	.dword	_ZN40_INTERNAL_d02e43bf_4_k_cu_860e989e_184164cuda3std3__45__cpo3endE
	.align		8
        /*0020*/ 	.dword	_ZN40_INTERNAL_d02e43bf_4_k_cu_860e989e_184164cuda3std3__45__cpo6cbeginE
	.align		8
        /*0028*/ 	.dword	_ZN40_INTERNAL_d02e43bf_4_k_cu_860e989e_184164cuda3std3__45__cpo4cendE
	.align		8
        /*0030*/ 	.dword	_ZN40_INTERNAL_d02e43bf_4_k_cu_860e989e_184164cuda3std3__442_GLOBAL__N__d02e43bf_4_k_cu_860e989e_184166ignoreE
	.align		8
        /*0038*/ 	.dword	_ZN40_INTERNAL_d02e43bf_4_k_cu_860e989e_184164cuda3std3__419piecewise_constructE
	.align		8
        /*0040*/ 	.dword	_ZN40_INTERNAL_d02e43bf_4_k_cu_860e989e_184164cuda3std3__48in_placeE
	.align		8
        /*0048*/ 	.dword	_ZN40_INTERNAL_d02e43bf_4_k_cu_860e989e_184164cuda3std6ranges3__45__cpo4swapE
	.align		8
        /*0050*/ 	.dword	_ZN40_INTERNAL_d02e43bf_4_k_cu_860e989e_184164cuda3std6ranges3__45__cpo9iter_moveE
	.align		8
        /*0058*/ 	.dword	_ZN40_INTERNAL_d02e43bf_4_k_cu_860e989e_184164cute7productE
	.align		8
        /*0060*/ 	.dword	_ZN40_INTERNAL_d02e43bf_4_k_cu_860e989e_184164cute1_E
	.align		8
        /*0068*/ 	.dword	$str$22
	.align		8
        /*0070*/ 	.dword	$str$23


//--------------------- .text._ZN7cutlass13device_kernelINS_4gemm6kernel13GemmUniversalIN4cute5tupleIJiiiiEEENS1_10collective13CollectiveMmaINS1_34MainloopSm90TmaGmmaWarpSpecializedILi7ENS5_IJNS4_1CILi4EEENSA_ILi1EEESC_EEENS1_35KernelTmaWarpSpecializedCooperativeEEENS5_IJNSA_ILi128EEESG_NSA_ILi64EEEEEENS_6half_tENS5_IJlSC_lEEESJ_SK_NS4_8TiledMMAINS4_8MMA_AtomIJNS4_4SM904GMMA26MMA_64x128x16_F32F16F16_SSILNSO_5MajorE0ELSQ_0ELNSO_7ScaleInE1ELSR_1EEEEEENS4_6LayoutINS5_IJNSA_ILi2EEESC_SC_EEENS5_IJSC_NSA_ILi0EEESX_EEEEENS5_IJNS4_10UnderscoreES10_S10_EEEEENS4_13SM90_TMA_LOADENS4_14ComposedLayoutINS4_7SwizzleILi3ELi4ELi3EEENS4_18smem_ptr_flag_bitsILi16EEENSU_INS5_IJNSA_ILi8EEESH_EEENS5_IJSH_SC_EEEEEEEvNS4_8identityENS4_23SM90_TMA_LOAD_MULTICASTES1D_vS1E_EENS_8epilogue10collective6detail29Sm90TmaWarpSpecializedAdapterINS1I_15DefaultEpilogueISJ_SK_SK_NS1H_6thread17LinearCombinationISJ_Li1EffLNS1M_9ScaleType4KindE0ELNS_15FloatRoundStyleE2ESJ_EENS1_15EpilogueDefaultEEEEEvvEEEEvNT_6ParamsE --------------------------
	.section	.text._ZN7cutlass13device_kernelINS_4gemm6kernel13GemmUniversalIN4cute5tupleIJiiiiEEENS1_10collective13CollectiveMmaINS1_34MainloopSm90TmaGmmaWarpSpecializedILi7ENS5_IJNS4_1CILi4EEENSA_ILi1EEESC_EEENS1_35KernelTmaWarpSpecializedCooperativeEEENS5_IJNSA_ILi128EEESG_NSA_ILi64EEEEEENS_6half_tENS5_IJlSC_lEEESJ_SK_NS4_8TiledMMAINS4_8MMA_AtomIJNS4_4SM904GMMA26MMA_64x128x16_F32F16F16_SSILNSO_5MajorE0ELSQ_0ELNSO_7ScaleInE1ELSR_1EEEEEENS4_6LayoutINS5_IJNSA_ILi2EEESC_SC_EEENS5_IJSC_NSA_ILi0EEESX_EEEEENS5_IJNS4_10UnderscoreES10_S10_EEEEENS4_13SM90_TMA_LOADENS4_14ComposedLayoutINS4_7SwizzleILi3ELi4ELi3EEENS4_18smem_ptr_flag_bitsILi16EEENSU_INS5_IJNSA_ILi8EEESH_EEENS5_IJSH_SC_EEEEEEEvNS4_8identityENS4_23SM90_TMA_LOAD_MULTICASTES1D_vS1E_EENS_8epilogue10collective6detail29Sm90TmaWarpSpecializedAdapterINS1I_15DefaultEpilogueISJ_SK_SK_NS1H_6thread17LinearCombinationISJ_Li1EffLNS1M_9ScaleType4KindE0ELNS_15FloatRoundStyleE2ESJ_EENS1_15EpilogueDefaultEEEEEvvEEEEvNT_6ParamsE,"ax",@progbits
	.align	128
.text._ZN7cutlass13device_kernelINS_4gemm6kernel13GemmUniversalIN4cute5tupleIJiiiiEEENS1_10collective13CollectiveMmaINS1_34MainloopSm90TmaGmmaWarpSpecializedILi7ENS5_IJNS4_1CILi4EEENSA_ILi1EEESC_EEENS1_35KernelTmaWarpSpecializedCooperativeEEENS5_IJNSA_ILi128EEESG_NSA_ILi64EEEEEENS_6half_tENS5_IJlSC_lEEESJ_SK_NS4_8TiledMMAINS4_8MMA_AtomIJNS4_4SM904GMMA26MMA_64x128x16_F32F16F16_SSILNSO_5MajorE0ELSQ_0ELNSO_7ScaleInE1ELSR_1EEEEEENS4_6LayoutINS5_IJNSA_ILi2EEESC_SC_EEENS5_IJSC_NSA_ILi0EEESX_EEEEENS5_IJNS4_10UnderscoreES10_S10_EEEEENS4_13SM90_TMA_LOADENS4_14ComposedLayoutINS4_7SwizzleILi3ELi4ELi3EEENS4_18smem_ptr_flag_bitsILi16EEENSU_INS5_IJNSA_ILi8EEESH_EEENS5_IJSH_SC_EEEEEEEvNS4_8identityENS4_23SM90_TMA_LOAD_MULTICASTES1D_vS1E_EENS_8epilogue10collective6detail29Sm90TmaWarpSpecializedAdapterINS1I_15DefaultEpilogueISJ_SK_SK_NS1H_6thread17LinearCombinationISJ_Li1EffLNS1M_9ScaleType4KindE0ELNS_15FloatRoundStyleE2ESJ_EENS1_15EpilogueDefaultEEEEEvvEEEEvNT_6ParamsE:
        .type           _ZN7cutlass13device_kernelINS_4gemm6kernel13GemmUniversalIN4cute5tupleIJiiiiEEENS1_10collective13CollectiveMmaINS1_34MainloopSm90TmaGmmaWarpSpecializedILi7ENS5_IJNS4_1CILi4EEENSA_ILi1EEESC_EEENS1_35KernelTmaWarpSpecializedCooperativeEEENS5_IJNSA_ILi128EEESG_NSA_ILi64EEEEEENS_6half_tENS5_IJlSC_lEEESJ_SK_NS4_8TiledMMAINS4_8MMA_AtomIJNS4_4SM904GMMA26MMA_64x128x16_F32F16F16_SSILNSO_5MajorE0ELSQ_0ELNSO_7ScaleInE1ELSR_1EEEEEENS4_6LayoutINS5_IJNSA_ILi2EEESC_SC_EEENS5_IJSC_NSA_ILi0EEESX_EEEEENS5_IJNS4_10UnderscoreES10_S10_EEEEENS4_13SM90_TMA_LOADENS4_14ComposedLayoutINS4_7SwizzleILi3ELi4ELi3EEENS4_18smem_ptr_flag_bitsILi16EEENSU_INS5_IJNSA_ILi8EEESH_EEENS5_IJSH_SC_EEEEEEEvNS4_8identityENS4_23SM90_TMA_LOAD_MULTICASTES1D_vS1E_EENS_8epilogue10collective6detail29Sm90TmaWarpSpecializedAdapterINS1I_15DefaultEpilogueISJ_SK_SK_NS1H_6thread17LinearCombinationISJ_Li1EffLNS1M_9ScaleType4KindE0ELNS_15FloatRoundStyleE2ESJ_EENS1_15EpilogueDefaultEEEEEvvEEEEvNT_6ParamsE,@function
        .size           _ZN7cutlass13device_kernelINS_4gemm6kernel13GemmUniversalIN4cute5tupleIJiiiiEEENS1_10collective13CollectiveMmaINS1_34MainloopSm90TmaGmmaWarpSpecializedILi7ENS5_IJNS4_1CILi4EEENSA_ILi1EEESC_EEENS1_35KernelTmaWarpSpecializedCooperativeEEENS5_IJNSA_ILi128EEESG_NSA_ILi64EEEEEENS_6half_tENS5_IJlSC_lEEESJ_SK_NS4_8TiledMMAINS4_8MMA_AtomIJNS4_4SM904GMMA26MMA_64x128x16_F32F16F16_SSILNSO_5MajorE0ELSQ_0ELNSO_7ScaleInE1ELSR_1EEEEEENS4_6LayoutINS5_IJNSA_ILi2EEESC_SC_EEENS5_IJSC_NSA_ILi0EEESX_EEEEENS5_IJNS4_10UnderscoreES10_S10_EEEEENS4_13SM90_TMA_LOADENS4_14ComposedLayoutINS4_7SwizzleILi3ELi4ELi3EEENS4_18smem_ptr_flag_bitsILi16EEENSU_INS5_IJNSA_ILi8EEESH_EEENS5_IJSH_SC_EEEEEEEvNS4_8identityENS4_23SM90_TMA_LOAD_MULTICASTES1D_vS1E_EENS_8epilogue10collective6detail29Sm90TmaWarpSpecializedAdapterINS1I_15DefaultEpilogueISJ_SK_SK_NS1H_6thread17LinearCombinationISJ_Li1EffLNS1M_9ScaleType4KindE0ELNS_15FloatRoundStyleE2ESJ_EENS1_15EpilogueDefaultEEEEEvvEEEEvNT_6ParamsE,(.L_x_205 - _ZN7cutlass13device_kernelINS_4gemm6kernel13GemmUniversalIN4cute5tupleIJiiiiEEENS1_10collective13CollectiveMmaINS1_34MainloopSm90TmaGmmaWarpSpecializedILi7ENS5_IJNS4_1CILi4EEENSA_ILi1EEESC_EEENS1_35KernelTmaWarpSpecializedCooperativeEEENS5_IJNSA_ILi128EEESG_NSA_ILi64EEEEEENS_6half_tENS5_IJlSC_lEEESJ_SK_NS4_8TiledMMAINS4_8MMA_AtomIJNS4_4SM904GMMA26MMA_64x128x16_F32F16F16_SSILNSO_5MajorE0ELSQ_0ELNSO_7ScaleInE1ELSR_1EEEEEENS4_6LayoutINS5_IJNSA_ILi2EEESC_SC_EEENS5_IJSC_NSA_ILi0EEESX_EEEEENS5_IJNS4_10UnderscoreES10_S10_EEEEENS4_13SM90_TMA_LOADENS4_14ComposedLayoutINS4_7SwizzleILi3ELi4ELi3EEENS4_18smem_ptr_flag_bitsILi16EEENSU_INS5_IJNSA_ILi8EEESH_EEENS5_IJSH_SC_EEEEEEEvNS4_8identityENS4_23SM90_TMA_LOAD_MULTICASTES1D_vS1E_EENS_8epilogue10collective6detail29Sm90TmaWarpSpecializedAdapterINS1I_15DefaultEpilogueISJ_SK_SK_NS1H_6thread17LinearCombinationISJ_Li1EffLNS1M_9ScaleType4KindE0ELNS_15FloatRoundStyleE2ESJ_EENS1_15EpilogueDefaultEEEEEvvEEEEvNT_6ParamsE)
        .other          _ZN7cutlass13device_kernelINS_4gemm6kernel13GemmUniversalIN4cute5tupleIJiiiiEEENS1_10collective13CollectiveMmaINS1_34MainloopSm90TmaGmmaWarpSpecializedILi7ENS5_IJNS4_1CILi4EEENSA_ILi1EEESC_EEENS1_35KernelTmaWarpSpecializedCooperativeEEENS5_IJNSA_ILi128EEESG_NSA_ILi64EEEEEENS_6half_tENS5_IJlSC_lEEESJ_SK_NS4_8TiledMMAINS4_8MMA_AtomIJNS4_4SM904GMMA26MMA_64x128x16_F32F16F16_SSILNSO_5MajorE0ELSQ_0ELNSO_7ScaleInE1ELSR_1EEEEEENS4_6LayoutINS5_IJNSA_ILi2EEESC_SC_EEENS5_IJSC_NSA_ILi0EEESX_EEEEENS5_IJNS4_10UnderscoreES10_S10_EEEEENS4_13SM90_TMA_LOADENS4_14ComposedLayoutINS4_7SwizzleILi3ELi4ELi3EEENS4_18smem_ptr_flag_bitsILi16EEENSU_INS5_IJNSA_ILi8EEESH_EEENS5_IJSH_SC_EEEEEEEvNS4_8identityENS4_23SM90_TMA_LOAD_MULTICASTES1D_vS1E_EENS_8epilogue10collective6detail29Sm90TmaWarpSpecializedAdapterINS1I_15DefaultEpilogueISJ_SK_SK_NS1H_6thread17LinearCombinationISJ_Li1EffLNS1M_9ScaleType4KindE0ELNS_15FloatRoundStyleE2ESJ_EENS1_15EpilogueDefaultEEEEEvvEEEEvNT_6ParamsE,@"STO_CUDA_ENTRY STV_DEFAULT"
_ZN7cutlass13device_kernelINS_4gemm6kernel13GemmUniversalIN4cute5tupleIJiiiiEEENS1_10collective13CollectiveMmaINS1_34MainloopSm90TmaGmmaWarpSpecializedILi7ENS5_IJNS4_1CILi4EEENSA_ILi1EEESC_EEENS1_35KernelTmaWarpSpecializedCooperativeEEENS5_IJNSA_ILi128EEESG_NSA_ILi64EEEEEENS_6half_tENS5_IJlSC_lEEESJ_SK_NS4_8TiledMMAINS4_8MMA_AtomIJNS4_4SM904GMMA26MMA_64x128x16_F32F16F16_SSILNSO_5MajorE0ELSQ_0ELNSO_7ScaleInE1ELSR_1EEEEEENS4_6LayoutINS5_IJNSA_ILi2EEESC_SC_EEENS5_IJSC_NSA_ILi0EEESX_EEEEENS5_IJNS4_10UnderscoreES10_S10_EEEEENS4_13SM90_TMA_LOADENS4_14ComposedLayoutINS4_7SwizzleILi3ELi4ELi3EEENS4_18smem_ptr_flag_bitsILi16EEENSU_INS5_IJNSA_ILi8EEESH_EEENS5_IJSH_SC_EEEEEEEvNS4_8identityENS4_23SM90_TMA_LOAD_MULTICASTES1D_vS1E_EENS_8epilogue10collective6detail29Sm90TmaWarpSpecializedAdapterINS1I_15DefaultEpilogueISJ_SK_SK_NS1H_6thread17LinearCombinationISJ_Li1EffLNS1M_9ScaleType4KindE0ELNS_15FloatRoundStyleE2ESJ_EENS1_15EpilogueDefaultEEEEEvvEEEEvNT_6ParamsE:
[----:B------:R-:W0:Y:S01]  /*0000*/  LDC R1, c[0x0][0x28] ;  /* 0x00000a00ff017b82 */ /* 0x000e220000000800 */
[----:B------:R-:W1:Y:S01]  /*0010*/  S2R R95, SR_TID.X ;  /* 0x00000000005f7919 */ /* 0x000e620000002100 */
[----:B------:R-:W-:Y:S01]  /*0020*/  ELECT P0, URZ, PT ;  /* 0x00000000003f782f */ /* 0x000fe20003800000 */
[----:B------:R-:W-:Y:S01]  /*0030*/  BSSY B0, `(.L_x_0) ;  /* 0x000000f000007945 */ /* 0x000fe20003800000 */
[--C-:B-1----:R-:W-:Y:S02]  /*0040*/  SHF.R.U32.HI R0, RZ, 0x5, R95.reuse ;  /* 0x00000005ff007819 */ /* 0x102fe4000001165f */
[----:B------:R-:W-:-:S03]  /*0050*/  SHF.R.U32.HI R7, RZ, 0x7, R95 ;  /* 0x00000007ff077819 */ /* 0x000fc6000001165f */
[----:B------:R-:W1:Y:S04]  /*0060*/  SHFL.IDX PT, R3, R0, RZ, 0x1f ;  /* 0x00001fff00037589 */ /* 0x000e6800000e0000 */
[----:B------:R2:W3:Y:S01]  /*0070*/  SHFL.IDX PT, R2, R7, RZ, 0x1f ;  /* 0x00001fff07027589 */ /* 0x0004e200000e0000 */
[----:B-1----:R-:W-:-:S13]  /*0080*/  ISETP.NE.OR P0, PT, R3, RZ, !P0 ;  /* 0x000000ff0300720c */ /* 0x002fda0004705670 */
[----:B0-23--:R-:W-:Y:S05]  /*0090*/  @P0 BRA `(.L_x_1) ;  /* 0x0000000000200947 */ /* 0x00dfea0003800000 */
[----:B------:R-:W-:Y:S02]  /*00a0*/  ULDC.64 UR4, c[0x0][0x198] ;  /* 0x0000660000047ab9 */ /* 0x000fe40000000a00 */
[----:B------:R-:W-:Y:S02]  /*00b0*/  UIADD3 UR6, UP0, UR4, 0xf0, URZ ;  /* 0x000000f004067890 */ /* 0x000fe4000ff1e03f */
[----:B------:R-:W-:Y:S02]  /*00c0*/  UIADD3 UR4, UP1, UR4, 0x1f0, URZ ;  /* 0x000001f004047890 */ /* 0x000fe4000ff3e03f */
[----:B------:R-:W-:Y:S02]  /*00d0*/  UIADD3.X UR7, URZ, UR5, URZ, UP0, !UPT ;  /* 0x000000053f077290 */ /* 0x000fe400087fe43f */
[----:B------:R-:W-:-:S07]  /*00e0*/  UIADD3.X UR5, URZ, UR5, URZ, UP1, !UPT ;  /* 0x000000053f057290 */ /* 0x000fce0008ffe43f */
[----:B------:R0:W-:Y:S02]  /*00f0*/  UTMACCTL.PF [UR6] ;  /* 0x00000000060079b9 */ /* 0x0001e40008040000 */
[----:B------:R0:W-:Y:S02]  /*0100*/  UTMACCTL.PF [UR4] ;  /* 0x00000000040079b9 */ /* 0x0001e40008040000 */
[----:B0-----:R-:W-:Y:S01]  /*0110*/  NOP ;  /* 0x0000000000007918 */ /* 0x001fe20000000000 */
.L_x_1:
[----:B------:R-:W-:Y:S05]  /*0120*/  BSYNC B0 ;  /* 0x0000000000007941 */ /* 0x000fea0003800000 */
.L_x_0:
[----:B------:R-:W0:Y:S01]  /*0130*/  SHFL.IDX PT, R5, R0, RZ, 0x1f ;  /* 0x00001fff00057589 */ /* 0x000e2200000e0000 */
[----:B------:R-:W-:-:S04]  /*0140*/  SHF.R.S32.HI R4, RZ, 0x1f, R95 ;  /* 0x0000001fff047819 */ /* 0x000fc8000001145f */
[----:B------:R-:W-:Y:S02]  /*0150*/  LEA.HI R4, R4, R95, RZ, 0x7 ;  /* 0x0000005f04047211 */ /* 0x000fe400078f38ff */
[----:B0-----:R-:W-:-:S13]  /*0160*/  ISETP.NE.AND P0, PT, R5, RZ, PT ;  /* 0x000000ff0500720c */ /* 0x001fda0003f05270 */
[----:B------:R-:W-:Y:S05]  /*0170*/  @P0 BRA `(.L_x_2) ;  /* 0x0000000000700947 */ /* 0x000fea0003800000 */
[----:B------:R-:W0:Y:S01]  /*0180*/  S2UR UR8, SR_CgaCtaId ;  /* 0x00000000000879c3 */ /* 0x000e220000008800 */
[----:B------:R-:W-:Y:S01]  /*0190*/  UMOV UR4, 0x400 ;  /* 0x0000040000047882 */ /* 0x000fe20000000000 */
[----:B------:R-:W-:Y:S01]  /*01a0*/  UMOV UR5, 0x1 ;  /* 0x0000000100057882 */ /* 0x000fe20000000000 */
[----:B------:R-:W-:Y:S01]  /*01b0*/  UMOV UR6, 0x8 ;  /* 0x0000000800067882 */ /* 0x000fe20000000000 */
[----:B------:R-:W-:Y:S01]  /*01c0*/  ELECT P0, URZ, PT ;  /* 0x00000000003f782f */ /* 0x000fe20003800000 */
[----:B------:R-:W-:-:S04]  /*01d0*/  UIADD3 UR6, -UR6, 0x100000, URZ ;  /* 0x0010000006067890 */ /* 0x000fc8000fffe13f */
[----:B------:R-:W-:Y:S02]  /*01e0*/  USHF.L.U32 UR7, UR6, 0xb, URZ ;  /* 0x0000000b06077899 */ /* 0x000fe4000800063f */
[----:B------:R-:W-:Y:S02]  /*01f0*/  USHF.L.U32 UR6, UR6, 0x1, URZ ;  /* 0x0000000106067899 */ /* 0x000fe4000800063f */
[----:B0-----:R-:W-:Y:S02]  /*0200*/  ULEA UR8, UR8, UR4, 0x18 ;  /* 0x0000000408087291 */ /* 0x001fe4000f8ec03f */
[----:B------:R-:W-:-:S04]  /*0210*/  UIADD3 UR4, -UR5, 0x100000, URZ ;  /* 0x0010000005047890 */ /* 0x000fc8000fffe13f */
[----:B------:R-:W-:Y:S02]  /*0220*/  USHF.L.U32 UR5, UR4, 0xb, URZ ;  /* 0x0000000b04057899 */ /* 0x000fe4000800063f */
[----:B------:R-:W-:Y:S01]  /*0230*/  USHF.L.U32 UR4, UR4, 0x1, URZ ;  /* 0x0000000104047899 */ /* 0x000fe2000800063f */
[----:B------:R-:W0:Y:S11]  /*0240*/  FENCE.VIEW.ASYNC.S ;  /* 0x00000000000073c6 */ /* 0x000e360000000000 */
[----:B0-----:R0:W1:Y:S01]  /*0250*/  SYNCS.EXCH.64 URZ, [UR8], UR4 ;  /* 0x00000004083f75b2 */ /* 0x0010620008000100 */
[----:B------:R0:W2:Y:S01]  /*0260*/  SYNCS.EXCH.64 URZ, [UR8+0x38], UR6 ;  /* 0x00003806083f75b2 */ /* 0x0000a20008000100 */
[----:B------:R0:W3:Y:S01]  /*0270*/  SYNCS.EXCH.64 URZ, [UR8+0x8], UR4 ;  /* 0x00000804083f75b2 */ /* 0x0000e20008000100 */
[----:B------:R0:W4:Y:S01]  /*0280*/  SYNCS.EXCH.64 URZ, [UR8+0x40], UR6 ;  /* 0x00004006083f75b2 */ /* 0x0001220008000100 */
[----:B------:R0:W0:Y:S01]  /*0290*/  SYNCS.EXCH.64 URZ, [UR8+0x10], UR4 ;  /* 0x00001004083f75b2 */ /* 0x0000220008000100 */
        /* <DEDUP_REMOVED lines=9> */
[----:B------:R-:W-:Y:S01]  /*0330*/  NOP ;  /* 0x0000000000007918 */ /* 0x000fe20000000000 */
.L_x_2:
[----:B0-----:R-:W0:Y:S01]  /*0340*/  S2UR UR8, SR_CTAID.X ;  /* 0x00000000000879c3 */ /* 0x001e220000002500 */
[----:B------:R-:W-:Y:S01]  /*0350*/  LOP3.LUT R4, R4, 0xffffff80, RZ, 0xc0, !PT ;  /* 0xffffff8004047812 */ /* 0x000fe200078ec0ff */
[----:B------:R-:W5:Y:S01]  /*0360*/  SHFL.IDX PT, R0, R0, RZ, 0x1f ;  /* 0x00001fff00007589 */ /* 0x000f6200000e0000 */
[----:B------:R-:W-:Y:S01]  /*0370*/  SHF.R.S32.HI R10, RZ, 0x1f, R5 ;  /* 0x0000001fff0a7819 */ /* 0x000fe20000011405 */
[----:B------:R-:W-:Y:S01]  /*0380*/  ULDC UR4, c[0x0][0x150] ;  /* 0x0000540000047ab9 */ /* 0x000fe20000000800 */
[----:B------:R-:W-:Y:S01]  /*0390*/  ELECT P0, URZ, PT ;  /* 0x00000000003f782f */ /* 0x000fe20003800000 */
[----:B------:R-:W-:Y:S01]  /*03a0*/  IMAD.IADD R8, R95, 0x1, -R4 ;  /* 0x000000015f087824 */ /* 0x000fe200078e0a04 */
[----:B------:R-:W-:Y:S01]  /*03b0*/  LEA.HI R10, R10, R5, RZ, 0x2 ;  /* 0x000000050a0a7211 */ /* 0x000fe200078f10ff */
[----:B------:R-:W1:Y:S01]  /*03c0*/  S2R R4, SR_CTAID.Y ;  /* 0x0000000000047919 */ /* 0x000e620000002600 */
[----:B------:R-:W2:Y:S01]  /*03d0*/  LDC R12, c[0x0][0x144] ;  /* 0x00005100ff0c7b82 */ /* 0x000ea20000000800 */
[----:B------:R-:W-:Y:S01]  /*03e0*/  NOP ;  /* 0x0000000000007918 */ /* 0x000fe20000000000 */
[----:B------:R-:W-:Y:S01]  /*03f0*/  SHF.R.S32.HI R9, RZ, 0x1f, R8 ;  /* 0x0000001fff097819 */ /* 0x000fe20000011408 */
[----:B------:R-:W-:Y:S01]  /*0400*/  NOP ;  /* 0x0000000000007918 */ /* 0x000fe20000000000 */
[----:B------:R-:W-:Y:S01]  /*0410*/  LOP3.LUT R10, R10, 0x3ffffffc, RZ, 0xc0, !PT ;  /* 0x3ffffffc0a0a7812 */ /* 0x000fe200078ec0ff */
[----:B------:R-:W-:Y:S01]  /*0420*/  IMAD.MOV.U32 R22, RZ, RZ, 0x1 ;  /* 0x00000001ff167424 */ /* 0x000fe200078e00ff */
[----:B------:R-:W-:-:S02]  /*0430*/  LEA.HI R9, R9, R8, RZ, 0x3 ;  /* 0x0000000809097211 */ /* 0x000fc400078f18ff */
[----:B------:R-:W3:Y:S01]  /*0440*/  LDC R13, c[0x0][0x140] ;  /* 0x00005000ff0d7b82 */ /* 0x000ee20000000800 */
[----:B------:R-:W-:Y:S01]  /*0450*/  IMAD.IADD R10, R5, 0x1, -R10 ;  /* 0x00000001050a7824 */ /* 0x000fe200078e0a0a */
[--C-:B------:R-:W-:Y:S02]  /*0460*/  SHF.R.S32.HI R6, RZ, 0x3, R9.reuse ;  /* 0x00000003ff067819 */ /* 0x100fe40000011409 */
[----:B------:R-:W-:Y:S02]  /*0470*/  SHF.R.S32.HI R9, RZ, 0x1f, R9 ;  /* 0x0000001fff097819 */ /* 0x000fe40000011409 */
[----:B------:R-:W-:Y:S02]  /*0480*/  ISETP.NE.AND P3, PT, R2, RZ, PT ;  /* 0x000000ff0200720c */ /* 0x000fe40003f65270 */
[----:B0-----:R-:W-:Y:S02]  /*0490*/  I2FP.F32.U32 R11, UR8 ;  /* 0x00000008000b7c45 */ /* 0x001fe40008201000 */
[----:B------:R-:W-:-:S02]  /*04a0*/  LEA.HI R9, R9, R6, RZ, 0x2 ;  /* 0x0000000609097211 */ /* 0x000fc400078f10ff */
[----:B-----5:R-:W-:Y:S01]  /*04b0*/  ISETP.NE.OR P0, PT, R0, RZ, !P0 ;  /* 0x000000ff0000720c */ /* 0x020fe20004705670 */
[----:B------:R-:W-:Y:S01]  /*04c0*/  FMUL R11, R11, UR4 ;  /* 0x000000040b0b7c20 */ /* 0x000fe20008400000 */
[----:B------:R-:W-:Y:S01]  /*04d0*/  LOP3.LUT R9, R9, 0xfffffffc, RZ, 0xc0, !PT ;  /* 0xfffffffc09097812 */ /* 0x000fe200078ec0ff */
[----:B------:R-:W-:Y:S01]  /*04e0*/  ULDC UR4, c[0x0][0x154] ;  /* 0x0000550000047ab9 */ /* 0x000fe20000000800 */
[----:B------:R-:W-:-:S03]  /*04f0*/  SHF.R.S32.HI R0, RZ, 0x1f, R3 ;  /* 0x0000001fff007819 */ /* 0x000fc60000011403 */
[----:B------:R-:W0:Y:S01]  /*0500*/  F2I.U32.TRUNC.NTZ R11, R11 ;  /* 0x0000000b000b7305 */ /* 0x000e22000020f000 */
[----:B------:R-:W-:Y:S01]  /*0510*/  IMAD.IADD R9, R6, 0x1, -R9 ;  /* 0x0000000106097824 */ /* 0x000fe200078e0a09 */
[----:B------:R-:W-:-:S03]  /*0520*/  LEA.HI R0, R0, R3, RZ, 0x2 ;  /* 0x0000000300007211 */ /* 0x000fc600078f10ff */
[----:B------:R-:W-:Y:S01]  /*0530*/  IMAD R10, R10, 0x4, R9 ;  /* 0x000000040a0a7824 */ /* 0x000fe200078e0209 */
[----:B------:R-:W-:Y:S01]  /*0540*/  VOTEU.ALL UP0, P0 ;  /* 0x00000000003f7886 */ /* 0x000fe20000000000 */
[----:B------:R-:W-:Y:S01]  /*0550*/  LOP3.LUT R0, R0, 0xfffffffc, RZ, 0xc0, !PT ;  /* 0xfffffffc00007812 */ /* 0x000fe200078ec0ff */
[----:B------:R-:W-:Y:S01]  /*0560*/  VOTEU.ALL UP1, P0 ;  /* 0x00000000003f7886 */ /* 0x000fe20000020000 */
[C---:B------:R-:W-:Y:S01]  /*0570*/  IMAD.SHL.U32 R19, R10.reuse, 0x4, RZ ;  /* 0x000000040a137824 */ /* 0x040fe200078e00ff */
[----:B------:R-:W-:Y:S01]  /*0580*/  SHF.R.S32.HI R9, RZ, 0x1f, R10 ;  /* 0x0000001fff097819 */ /* 0x000fe2000001140a */
[----:B------:R-:W5:Y:S01]  /*0590*/  @!UP0 S2UR UR7, SR_CgaCtaId ;  /* 0x00000000000789c3 */ /* 0x000f620000008800 */
[----:B------:R-:W-:Y:S01]  /*05a0*/  IMAD.IADD R3, R3, 0x1, -R0 ;  /* 0x0000000103037824 */ /* 0x000fe200078e0a00 */
[----:B------:R-:W-:Y:S01]  /*05b0*/  @!UP0 UMOV UR6, 0x400 ;  /* 0x0000040000068882 */ /* 0x000fe20000000000 */
[----:B------:R-:W-:Y:S01]  /*05c0*/  LEA.HI R9, R9, R10, RZ, 0x2 ;  /* 0x0000000a09097211 */ /* 0x000fe200078f10ff */
[----:B0-----:R-:W-:Y:S01]  /*05d0*/  IMAD.MOV R15, RZ, RZ, -R11 ;  /* 0x000000ffff0f7224 */ /* 0x001fe200078e0a0b */
[----:B------:R-:W-:-:S02]  /*05e0*/  LOP3.LUT R19, R10, 0xc, R19, 0x78, !PT ;  /* 0x0000000c0a137812 */ /* 0x000fc400078e7813 */
[----:B------:R-:W-:Y:S01]  /*05f0*/  LOP3.LUT R11, R9, 0xfffffffc, RZ, 0xc0, !PT ;  /* 0xfffffffc090b7812 */ /* 0x000fe200078ec0ff */
[----:B--2---:R-:W-:Y:S01]  /*0600*/  IMAD R6, R12, R15, UR8 ;  /* 0x000000080c067e24 */ /* 0x004fe2000f8e020f */
[----:B-1----:R-:W-:Y:S01]  /*0610*/  I2FP.F32.U32 R12, R4 ;  /* 0x00000004000c7245 */ /* 0x002fe20000201000 */
[----:B------:R-:W0:Y:S01]  /*0620*/  LDC R9, c[0x0][0x148] ;  /* 0x00005200ff097b82 */ /* 0x000e220000000800 */
[----:B------:R-:W-:Y:S01]  /*0630*/  ISETP.NE.AND P1, PT, R3, 0x3, PT ;  /* 0x000000030300780c */ /* 0x000fe20003f25270 */
[----:B------:R-:W-:Y:S01]  /*0640*/  IMAD.IADD R11, R10, 0x1, -R11 ;  /* 0x000000010a0b7824 */ /* 0x000fe200078e0a0b */
[----:B---3--:R-:W-:Y:S01]  /*0650*/  ISETP.EQ.U32.AND P2, PT, R13, 0x1, PT ;  /* 0x000000010d00780c */ /* 0x008fe20003f42070 */
[----:B------:R-:W-:Y:S01]  /*0660*/  FMUL R12, R12, UR4 ;  /* 0x000000040c0c7c20 */ /* 0x000fe20008400000 */
[----:B------:R-:W-:Y:S01]  /*0670*/  UMOV UR4, 0x20 ;  /* 0x0000002000047882 */ /* 0x000fe20000000000 */
[----:B------:R-:W-:Y:S01]  /*0680*/  ISETP.EQ.OR P1, PT, R3, RZ, !P1 ;  /* 0x000000ff0300720c */ /* 0x000fe20004f22670 */
[----:B------:R-:W-:-:S04]  /*0690*/  @!UP0 UIADD3 UR4, -UR4, 0x100000, URZ ;  /* 0x0010000004048890 */ /* 0x000fc8000fffe13f */
[----:B------:R-:W-:Y:S02]  /*06a0*/  @!UP0 USHF.L.U32 UR5, UR4, 0xb, URZ ;  /* 0x0000000b04058899 */ /* 0x000fe4000800063f */
[----:B------:R-:W-:Y:S01]  /*06b0*/  @!UP0 USHF.L.U32 UR4, UR4, 0x1, URZ ;  /* 0x0000000104048899 */ /* 0x000fe2000800063f */
[----:B------:R-:W-:Y:S01]  /*06c0*/  ISETP.NE.AND P4, PT, R11, R6, PT ;  /* 0x000000060b00720c */ /* 0x000fe20003f85270 */
[----:B------:R-:W1:Y:S01]  /*06d0*/  F2I.U32.TRUNC.NTZ R12, R12 ;  /* 0x0000000c000c7305 */ /* 0x000e62000020f000 */
[----:B------:R-:W-:Y:S01]  /*06e0*/  ISETP.EQ.AND P1, PT, R2, RZ, P1 ;  /* 0x000000ff0200720c */ /* 0x000fe20000f22270 */
[----:B-----5:R-:W-:-:S03]  /*06f0*/  @!UP0 ULEA UR6, UR7, UR6, 0x18 ;  /* 0x0000000607068291 */ /* 0x020fc6000f8ec03f */
[----:B------:R-:W-:Y:S01]  /*0700*/  SEL R18, RZ, 0x1, !P1 ;  /* 0x00000001ff127807 */ /* 0x000fe20004800000 */
[----:B------:R-:W-:Y:S01]  /*0710*/  VOTEU.ALL UP0, P0 ;  /* 0x00000000003f7886 */ /* 0x000fe20000000000 */
[----:B------:R-:W-:Y:S01]  /*0720*/  LOP3.LUT P0, RZ, R8, 0x7, RZ, 0xc0, !PT ;  /* 0x0000000708ff7812 */ /* 0x000fe2000780c0ff */
[----:B------:R-:W-:-:S04]  /*0730*/  VIADD R8, R2, 0xffffffff ;  /* 0xffffffff02087836 */ /* 0x000fc80000000000 */
[----:B------:R-:W-:Y:S02]  /*0740*/  @P4 SHF.R.S32.HI R0, RZ, 0x1f, R19 ;  /* 0x0000001fff004819 */ /* 0x000fe40000011413 */
[----:B------:R-:W-:Y:S01]  /*0750*/  ISETP.LT.U32.AND P0, PT, R19, 0x4, !P0 ;  /* 0x000000041300780c */ /* 0x000fe20004701070 */
[----:B-1----:R-:W-:Y:S01]  /*0760*/  IMAD.MOV R23, RZ, RZ, -R12 ;  /* 0x000000ffff177224 */ /* 0x002fe200078e0a0c */
[----:B------:R-:W-:Y:S01]  /*0770*/  @P4 LEA.HI R0, R0, R19, RZ, 0x2 ;  /* 0x0000001300004211 */ /* 0x000fe200078f10ff */
[----:B------:R-:W1:Y:S02]  /*0780*/  FENCE.VIEW.ASYNC.S ;  /* 0x00000000000073c6 */ /* 0x000e640000000000 */
[----:B-1----:R1:W2:Y:S01]  /*0790*/  @!UP0 SYNCS.EXCH.64 URZ, [UR6+0x80], UR4 ;  /* 0x00008004063f85b2 */ /* 0x0022a20008000100 */
[----:B------:R-:W-:Y:S01]  /*07a0*/  ISETP.GE.U32.AND P6, PT, R8, 0x2, PT ;  /* 0x000000020800780c */ /* 0x000fe20003fc6070 */
[----:B0-----:R-:W-:Y:S01]  /*07b0*/  IMAD R11, R9, R23, R4 ;  /* 0x00000017090b7224 */ /* 0x001fe200078e0204 */
[----:B------:R-:W-:-:S02]  /*07c0*/  @P4 SHF.R.S32.HI R0, RZ, 0x2, R0 ;  /* 0x00000002ff004819 */ /* 0x000fc40000011400 */
[----:B------:R-:W-:Y:S02]  /*07d0*/  SEL R18, R18, 0x2, P6 ;  /* 0x0000000212127807 */ /* 0x000fe40003000000 */
[----:B------:R-:W-:Y:S02]  /*07e0*/  @P4 ISETP.NE.AND P5, PT, R0, R11, PT ;  /* 0x0000000b0000420c */ /* 0x000fe40003fa5270 */
[----:B------:R-:W-:Y:S02]  /*07f0*/  SEL R11, RZ, 0x1, !P0 ;  /* 0x00000001ff0b7807 */ /* 0x000fe40004000000 */
[----:B------:R-:W-:Y:S02]  /*0800*/  @P4 SEL R22, RZ, 0x1, P5 ;  /* 0x00000001ff164807 */ /* 0x000fe40002800000 */
[----:B------:R-:W-:Y:S02]  /*0810*/  LOP3.LUT R0, R95, 0x7f, RZ, 0xc0, !PT ;  /* 0x0000007f5f007812 */ /* 0x000fe400078ec0ff */
[----:B------:R-:W-:Y:S01]  /*0820*/  LOP3.LUT R22, R22, R11, RZ, 0xc0, !PT ;  /* 0x0000000b16167212 */ /* 0x000fe200078ec0ff */
[----:B------:R1:W0:Y:S01]  /*0830*/  @!UP1 SYNCS.EXCH.64 URZ, [UR6+0x88], UR4 ;  /* 0x00008804063f95b2 */ /* 0x0002220008000100 */
[----:B------:R-:W-:Y:S01]  /*0840*/  NOP ;  /* 0x0000000000007918 */ /* 0x000fe20000000000 */
[----:B-12---:R-:W-:Y:S05]  /*0850*/  @!P2 BRA `(.L_x_3) ;  /* 0x000000000008a947 */ /* 0x006fea0003800000 */
[----:B0---4-:R-:W-:Y:S01]  /*0860*/  UCGABAR_ARV ;  /* 0x00000000000079c7 */ /* 0x011fe20008000000 */
[----:B------:R-:W-:Y:S05]  /*0870*/  BRA `(.L_x_4) ;  /* 0x0000000000047947 */ /* 0x000fea0003800000 */
.L_x_3:
[----:B0---4-:R-:W-:Y:S01]  /*0880*/  NOP ;  /* 0x0000000000007918 */ /* 0x011fe20000000000 */
.L_x_4:
[----:B------:R-:W0:Y:S01]  /*0890*/  LDC R2, c[0x0][0x65c] ;  /* 0x00019700ff027b82 */ /* 0x000e220000000800 */
[----:B------:R-:W-:Y:S02]  /*08a0*/  IMAD.U32 R10, RZ, RZ, UR8 ;  /* 0x00000008ff0a7e24 */ /* 0x000fe4000f8e00ff */
[----:B------:R-:W-:Y:S01]  /*08b0*/  IMAD.MOV.U32 R11, RZ, RZ, RZ ;  /* 0x000000ffff0b7224 */ /* 0x000fe200078e00ff */
[----:B0-----:R-:W-:-:S04]  /*08c0*/  ISETP.NE.AND P1, PT, R2, 0x1, PT ;  /* 0x000000010200780c */ /* 0x001fc80003f25270 */
[----:B------:R-:W-:-:S09]  /*08d0*/  P2R R5, PR, RZ, 0x2 ;  /* 0x00000002ff057803 */ /* 0x000fd20000000000 */
[----:B------:R-:W0:Y:S01]  /*08e0*/  @P1 LDC R17, c[0x0][0x10] ;  /* 0x00000400ff111b82 */ /* 0x000e220000000800 */
[----:B------:R-:W-:Y:S02]  /*08f0*/  @P1 IMAD.MOV.U32 R5, RZ, RZ, RZ ;  /* 0x000000ffff051224 */ /* 0x000fe400078e00ff */
[----:B------:R-:W-:-:S05]  /*0900*/  @P1 IMAD.MOV.U32 R15, RZ, RZ, RZ ;  /* 0x000000ffff0f1224 */ /* 0x000fca00078e00ff */
[----:B------:R-:W1:Y:S01]  /*0910*/  @!P1 LDC R13, c[0x0][0xc] ;  /* 0x00000300ff0d9b82 */ /* 0x000e620000000800 */
[----:B------:R-:W-:Y:S01]  /*0920*/  ULDC UR4, c[0x0][0xc] ;  /* 0x0000030000047ab9 */ /* 0x000fe20000000800 */
[----:B------:R-:W-:Y:S01]  /*0930*/  ULDC UR5, c[0x0][0x10] ;  /* 0x0000040000057ab9 */ /* 0x000fe20000000800 */
[----:B------:R-:W-:Y:S01]  /*0940*/  ULDC UR6, c[0x0][0x14] ;  /* 0x0000050000067ab9 */ /* 0x000fe20000000800 */
[----:B------:R-:W-:-:S04]  /*0950*/  UIMAD.WIDE.U32 UR4, UR4, UR5, URZ ;  /* 0x00000005040472a5 */ /* 0x000fc8000f8e003f */
[----:B------:R-:W-:Y:S02]  /*0960*/  UIMAD.WIDE.U32 UR36, UR4, UR6, URZ ;  /* 0x00000006042472a5 */ /* 0x000fe4000f8e003f */
[----:B------:R-:W-:-:S04]  /*0970*/  UIMAD UR42, UR5, UR6, URZ ;  /* 0x00000006052a72a4 */ /* 0x000fc8000f8e023f */
[----:B------:R-:W-:Y:S01]  /*0980*/  UIADD3 UR42, UR37, UR42, URZ ;  /* 0x0000002a252a7290 */ /* 0x000fe2000fffe03f */
[----:B0-----:R-:W-:-:S04]  /*0990*/  @P1 IMAD.WIDE.U32 R16, R17, UR8, R4 ;  /* 0x0000000811101c25 */ /* 0x001fc8000f8e0004 */
[----:B------:R-:W-:Y:S02]  /*09a0*/  @P1 IMAD.IADD R17, R17, 0x1, R15 ;  /* 0x0000000111111824 */ /* 0x000fe400078e020f */
[----:B-1----:R-:W-:-:S04]  /*09b0*/  @!P1 IMAD.WIDE.U32 R10, R4, R13, R10 ;  /* 0x0000000d040a9225 */ /* 0x002fc800078e000a */
[----:B------:R-:W-:Y:S02]  /*09c0*/  @!P1 IMAD.MOV.U32 R16, RZ, RZ, R10 ;  /* 0x000000ffff109224 */ /* 0x000fe400078e000a */
[----:B------:R-:W-:Y:S01]  /*09d0*/  @!P1 IMAD.MOV.U32 R17, RZ, RZ, R11 ;  /* 0x000000ffff119224 */ /* 0x000fe200078e000b */
[----:B------:R-:W-:Y:S06]  /*09e0*/  @!P2 BRA `(.L_x_5) ;  /* 0x00000000000ca947 */ /* 0x000fec0003800000 */
[----:B------:R-:W-:Y:S01]  /*09f0*/  UCGABAR_WAIT ;  /* 0x0000000000007dc7 */ /* 0x000fe20008000000 */
[----:B------:R-:W-:Y:S01]  /*0a00*/  CCTL.IVALL ;  /* 0x00000000ff00798f */ /* 0x000fe20002000000 */
[----:B------:R-:W-:Y:S05]  /*0a10*/  BRA `(.L_x_6) ;  /* 0x0000000000047947 */ /* 0x000fea0003800000 */
.L_x_5:
[----:B------:R-:W-:Y:S06]  /*0a20*/  BAR.SYNC.DEFER_BLOCKING 0x0 ;  /* 0x0000000000007b1d */ /* 0x000fec0000010000 */
.L_x_6:
[----:B------:R-:W-:Y:S05]  /*0a30*/  @!P3 BRA `(.L_x_7) ;  /* 0x0000005c00c4b947 */ /* 0x000fea0003800000 */
[----:B------:R-:W-:-:S13]  /*0a40*/  ISETP.GT.U32.AND P0, PT, R8, 0x1, PT ;  /* 0x000000010800780c */ /* 0x000fda0003f04070 */
[----:B------:R-:W-:Y:S05]  /*0a50*/  @P0 EXIT ;  /* 0x000000000000094d */ /* 0x000fea0003800000 */
[----:B------:R-:W-:Y:S01]  /*0a60*/  ULDC.64 UR4, c[0x0][0x650] ;  /* 0x0001940000047ab9 */ /* 0x000fe20000000a00 */
[----:B------:R-:W-:Y:S01]  /*0a70*/  PRMT R3, RZ, 0x7610, R3 ;  /* 0x00007610ff037816 */ /* 0x000fe20000000003 */
[----:B------:R-:W-:Y:S01]  /*0a80*/  IMAD.MOV.U32 R103, RZ, RZ, -0x1 ;  /* 0xffffffffff677424 */ /* 0x000fe200078e00ff */
[----:B------:R-:W-:Y:S01]  /*0a90*/  ISETP.GE.U32.AND P0, PT, R16, UR4, PT ;  /* 0x0000000410007c0c */ /* 0x000fe2000bf06070 */
[----:B------:R-:W-:Y:S02]  /*0aa0*/  IMAD.MOV.U32 R100, RZ, RZ, -0x1 ;  /* 0xffffffffff647424 */ /* 0x000fe400078e00ff */
[----:B------:R-:W-:Y:S01]  /*0ab0*/  IMAD.MOV.U32 R101, RZ, RZ, -0x1 ;  /* 0xffffffffff657424 */ /* 0x000fe200078e00ff */
[----:B------:R-:W-:-:S13]  /*0ac0*/  ISETP.GE.U32.AND.EX P0, PT, R17, UR5, PT, P0 ;  /* 0x0000000511007c0c */ /* 0x000fda000bf06100 */
[----:B------:R-:W-:Y:S05]  /*0ad0*/  @P0 BRA `(.L_x_8) ;  /* 0x0000000400280947 */ /* 0x000fea0003800000 */
[----:B------:R-:W0:Y:S01]  /*0ae0*/  LDC.64 R24, c[0x0][0x628] ;  /* 0x00018a00ff187b82 */ /* 0x000e220000000a00 */
[----:B------:R-:W-:Y:S02]  /*0af0*/  IMAD.MOV.U32 R10, RZ, RZ, R16 ;  /* 0x000000ffff0a7224 */ /* 0x000fe400078e0010 */
[----:B------:R-:W-:-:S05]  /*0b00*/  IMAD.MOV.U32 R11, RZ, RZ, R17 ;  /* 0x000000ffff0b7224 */ /* 0x000fca00078e0011 */
[----:B------:R-:W1:Y:S08]  /*0b10*/  LDC R8, c[0x0][0x630] ;  /* 0x00018c00ff087b82 */ /* 0x000e700000000800 */
[----:B------:R-:W2:Y:S01]  /*0b20*/  LDC.64 R26, c[0x0][0x620] ;  /* 0x00018800ff1a7b82 */ /* 0x000ea20000000a00 */
[----:B0-----:R-:W-:-:S04]  /*0b30*/  ISETP.NE.U32.AND P0, PT, R24, RZ, PT ;  /* 0x000000ff1800720c */ /* 0x001fc80003f05070 */
[----:B------:R-:W-:-:S13]  /*0b40*/  ISETP.NE.AND.EX P0, PT, R25, RZ, PT, P0 ;  /* 0x000000ff1900720c */ /* 0x000fda0003f05300 */
[----:B-12---:R-:W-:Y:S05]  /*0b50*/  @!P0 BRA `(.L_x_9) ;  /* 0x0000000000288947 */ /* 0x006fea0003800000 */
[----:B------:R-:W0:Y:S02]  /*0b60*/  LDC R3, c[0x0][0x634] ;  /* 0x00018d00ff037b82 */ /* 0x000e240000000800 */
[----:B0-----:R-:W-:-:S05]  /*0b70*/  IADD3 R3, P0, R16, R3, RZ ;  /* 0x0000000310037210 */ /* 0x001fca0007f1e0ff */
[----:B------:R-:W-:-:S04]  /*0b80*/  IMAD.X R21, RZ, RZ, R17, P0 ;  /* 0x000000ffff157224 */ /* 0x000fc800000e0611 */
[----:B------:R-:W-:-:S04]  /*0b90*/  IMAD.WIDE.U32 R10, R21, R24, RZ ;  /* 0x00000018150a7225 */ /* 0x000fc800078e00ff */
[----:B------:R-:W-:-:S04]  /*0ba0*/  IMAD.WIDE.U32 R12, P0, R3, R25, R10 ;  /* 0x00000019030c7225 */ /* 0x000fc8000780000a */
[----:B------:R-:W-:-:S04]  /*0bb0*/  IMAD.WIDE.U32 R10, R3, R24, RZ ;  /* 0x00000018030a7225 */ /* 0x000fc800078e00ff */
[----:B------:R-:W-:Y:S01]  /*0bc0*/  IMAD.X R15, RZ, RZ, RZ, P0 ;  /* 0x000000ffff0f7224 */ /* 0x000fe200000e06ff */
[----:B------:R-:W-:Y:S01]  /*0bd0*/  IADD3 RZ, P0, R11, R12, RZ ;  /* 0x0000000c0bff7210 */ /* 0x000fe20007f1e0ff */
[----:B------:R-:W-:-:S04]  /*0be0*/  IMAD.MOV.U32 R14, RZ, RZ, R13 ;  /* 0x000000ffff0e7224 */ /* 0x000fc800078e000d */
[----:B------:R-:W-:-:S08]  /*0bf0*/  IMAD.WIDE.U32.X R10, R21, R25, R14, P0 ;  /* 0x00000019150a7225 */ /* 0x000fd000000e040e */
.L_x_9:
[----:B------:R-:W0:Y:S01]  /*0c00*/  LDC.64 R30, c[0x0][0x640] ;  /* 0x00019000ff1e7b82 */ /* 0x000e220000000a00 */
[-CC-:B------:R-:W-:Y:S01]  /*0c10*/  SHF.R.U64 R101, R10, R8.reuse, R11.reuse ;  /* 0x000000080a657219 */ /* 0x180fe2000000120b */
[----:B------:R-:W-:Y:S01]  /*0c20*/  IMAD R29, R9, R23, R4 ;  /* 0x00000017091d7224 */ /* 0x000fe200078e0204 */
[----:B------:R-:W-:Y:S01]  /*0c30*/  SHF.R.U32.HI R3, RZ, R8, R11 ;  /* 0x00000008ff037219 */ /* 0x000fe2000001160b */
[----:B------:R-:W-:Y:S01]  /*0c40*/  IMAD.MOV.U32 R23, RZ, RZ, 0x1 ;  /* 0x00000001ff177424 */ /* 0x000fe200078e00ff */
[----:B------:R-:W-:-:S03]  /*0c50*/  IADD3 R5, P0, RZ, -R101, RZ ;  /* 0x80000065ff057210 */ /* 0x000fc60007f1e0ff */
[----:B------:R-:W1:Y:S02]  /*0c60*/  LDC R12, c[0x0][0x618] ;  /* 0x00018600ff0c7b82 */ /* 0x000e640000000800 */
[----:B------:R-:W-:Y:S02]  /*0c70*/  IMAD.X R3, RZ, RZ, ~R3, P0 ;  /* 0x000000ffff037224 */ /* 0x000fe400000e0e03 */
[----:B------:R-:W-:-:S04]  /*0c80*/  IMAD.WIDE.U32 R10, R5, R26, R16 ;  /* 0x0000001a050a7225 */ /* 0x000fc800078e0010 */
[----:B------:R-:W2:Y:S01]  /*0c90*/  LDC R20, c[0x0][0x608] ;  /* 0x00018200ff147b82 */ /* 0x000ea20000000800 */
[----:B------:R-:W-:Y:S02]  /*0ca0*/  IMAD R8, R3, R26, RZ ;  /* 0x0000001a03087224 */ /* 0x000fe400078e02ff */
[----:B------:R-:W-:Y:S02]  /*0cb0*/  IMAD.MOV.U32 R3, RZ, RZ, -0x1 ;  /* 0xffffffffff037424 */ /* 0x000fe400078e00ff */
[----:B------:R-:W-:-:S03]  /*0cc0*/  IMAD R5, R5, R27, R8 ;  /* 0x0000001b05057224 */ /* 0x000fc600078e0208 */
[----:B------:R-:W3:Y:S01]  /*0cd0*/  LDC R28, c[0x0][0x658] ;  /* 0x00019600ff1c7b82 */ /* 0x000ee20000000800 */
[----:B------:R-:W-:Y:S01]  /*0ce0*/  IMAD.IADD R5, R11, 0x1, R5 ;  /* 0x000000010b057824 */ /* 0x000fe200078e0205 */
[----:B0-----:R-:W-:-:S04]  /*0cf0*/  ISETP.NE.U32.AND P0, PT, R30, RZ, PT ;  /* 0x000000ff1e00720c */ /* 0x001fc80003f05070 */
[----:B------:R-:W-:Y:S02]  /*0d00*/  ISETP.NE.AND.EX P0, PT, R31, RZ, PT, P0 ;  /* 0x000000ff1f00720c */ /* 0x000fe40003f05300 */
[----:B------:R-:W0:Y:S01]  /*0d10*/  LDC R24, c[0x0][0x600] ;  /* 0x00018000ff187b82 */ /* 0x000e220000000800 */
[-CC-:B-1----:R-:W-:Y:S02]  /*0d20*/  SHF.R.U64 R14, R10, R12.reuse, R5.reuse ;  /* 0x0000000c0a0e7219 */ /* 0x182fe40000001205 */
[----:B------:R-:W-:-:S05]  /*0d30*/  SHF.R.U32.HI R5, RZ, R12, R5 ;  /* 0x0000000cff057219 */ /* 0x000fca0000011605 */
[----:B------:R-:W1:Y:S01]  /*0d40*/  LDC R15, c[0x0][0x648] ;  /* 0x00019200ff0f7b82 */ /* 0x000e620000000800 */
[-CC-:B--2---:R-:W-:Y:S02]  /*0d50*/  SHF.R.U64 R27, R14, R20.reuse, R5.reuse ;  /* 0x000000140e1b7219 */ /* 0x184fe40000001205 */
[----:B------:R-:W-:-:S05]  /*0d60*/  SHF.R.U32.HI R5, RZ, R20, R5 ;  /* 0x00000014ff057219 */ /* 0x000fca0000011605 */
[----:B------:R-:W2:Y:S01]  /*0d70*/  LDC R21, c[0x0][0x638] ;  /* 0x00018e00ff157b82 */ /* 0x000ea20000000800 */
[-CC-:B---3--:R-:W-:Y:S02]  /*0d80*/  SHF.R.U64 R20, R27, R28.reuse, R5.reuse ;  /* 0x0000001c1b147219 */ /* 0x188fe40000001205 */
[-C--:B------:R-:W-:Y:S02]  /*0d90*/  SHF.L.U32 R3, R3, R28.reuse, RZ ;  /* 0x0000001c03037219 */ /* 0x080fe400000006ff */
[----:B------:R-:W-:Y:S01]  /*0da0*/  SHF.R.U32.HI R5, RZ, R28, R5 ;  /* 0x0000001cff057219 */ /* 0x000fe20000011605 */
[----:B------:R-:W-:Y:S01]  /*0db0*/  IMAD.MOV.U32 R4, RZ, RZ, R20 ;  /* 0x000000ffff047224 */ /* 0x000fe200078e0014 */
[----:B------:R-:W-:Y:S01]  /*0dc0*/  LOP3.LUT R12, RZ, R3, RZ, 0x33, !PT ;  /* 0x00000003ff0c7212 */ /* 0x000fe200078e33ff */
[----:B------:R-:W3:Y:S01]  /*0dd0*/  LDC R25, c[0x0][0x610] ;  /* 0x00018400ff197b82 */ /* 0x000ee20000000800 */
[----:B------:R-:W-:Y:S05]  /*0de0*/  @!P0 BRA `(.L_x_10) ;  /* 0x0000000000288947 */ /* 0x000fea0003800000 */
[----:B------:R-:W4:Y:S02]  /*0df0*/  LDC R3, c[0x0][0x64c] ;  /* 0x00019300ff037b82 */ /* 0x000f240000000800 */
[----:B----4-:R-:W-:-:S05]  /*0e00*/  IADD3 R3, P0, R20, R3, RZ ;  /* 0x0000000314037210 */ /* 0x010fca0007f1e0ff */
        /* <DEDUP_REMOVED lines=8> */
.L_x_10:
[----:B-1----:R-:W-:Y:S01]  /*0e90*/  SHF.R.U64 R4, R4, R15, R5 ;  /* 0x0000000f04047219 */ /* 0x002fe20000001205 */
[----:B0-----:R-:W-:Y:S01]  /*0ea0*/  VIADD R5, R24, 0xffffffff ;  /* 0xffffffff18057836 */ /* 0x001fe20000000000 */
[----:B------:R-:W-:Y:S02]  /*0eb0*/  SHF.L.U32 R3, R23, R28, RZ ;  /* 0x0000001c17037219 */ /* 0x000fe400000006ff */
[----:B------:R-:W-:Y:S01]  /*0ec0*/  LOP3.LUT R12, R27, R12, RZ, 0xc0, !PT ;  /* 0x0000000c1b0c7212 */ /* 0x000fe200078ec0ff */
[----:B------:R-:W-:Y:S01]  /*0ed0*/  IMAD.MOV R8, RZ, RZ, -R4 ;  /* 0x000000ffff087224 */ /* 0x000fe200078e0a04 */
[----:B------:R-:W-:Y:S02]  /*0ee0*/  SEL R6, R6, R29, !P1 ;  /* 0x0000001d06067207 */ /* 0x000fe40004800000 */
[----:B------:R-:W-:Y:S01]  /*0ef0*/  LOP3.LUT R5, R14, R5, RZ, 0xc0, !PT ;  /* 0x000000050e057212 */ /* 0x000fe200078ec0ff */
[----:B------:R-:W-:Y:S02]  /*0f00*/  IMAD R9, R3, R4, R12 ;  /* 0x0000000403097224 */ /* 0x000fe400078e020c */
[----:B--2---:R-:W-:-:S02]  /*0f10*/  IMAD R3, R8, R21, R20 ;  /* 0x0000001508037224 */ /* 0x004fc400078e0214 */
[----:B---3--:R-:W-:Y:S02]  /*0f20*/  IMAD R6, R9, R25, R6 ;  /* 0x0000001909067224 */ /* 0x008fe400078e0206 */
[----:B------:R-:W-:Y:S02]  /*0f30*/  IMAD R103, R3, R24, R5 ;  /* 0x0000001803677224 */ /* 0x000fe400078e0205 */
[----:B------:R-:W-:-:S03]  /*0f40*/  IMAD.MOV.U32 R4, RZ, RZ, 0x1 ;  /* 0x00000001ff047424 */ /* 0x000fc600078e00ff */
[----:B------:R-:W-:Y:S02]  /*0f50*/  SEL R100, R103, R6, !P1 ;  /* 0x0000000667647207 */ /* 0x000fe40004800000 */
[----:B------:R-:W-:Y:S02]  /*0f60*/  PRMT R3, R4, 0x7610, R3 ;  /* 0x0000761004037816 */ /* 0x000fe40000000003 */
[----:B------:R-:W-:-:S07]  /*0f70*/  SEL R103, R6, R103, !P1 ;  /* 0x0000006706677207 */ /* 0x000fce0004800000 */
.L_x_8:
[----:B------:R-:W-:-:S08]  /*0f80*/  NOP ;  /* 0x0000000000007918 */ /* 0x000fd00000000000 */
[----:B------:R-:W0:Y:S02]  /*0f90*/  USETMAXREG.TRY_ALLOC.CTAPOOL UP0, 0xe8 ;  /* 0x000000e8000079c8 */ /* 0x000e240008000600 */
[----:B0-----:R-:W-:-:S13]  /*0fa0*/  PLOP3.LUT P0, PT, PT, PT, UP0, 0x80, 0x0 ;  /* 0x000000000000781c */ /* 0x001fda0003f0f008 */
[----:B------:R-:W-:Y:S05]  /*0fb0*/  @!P0 BRA `(.L_x_8) ;  /* 0xfffffffc00f08947 */ /* 0x000fea000383ffff */
[----:B------:R-:W-:Y:S01]  /*0fc0*/  ULDC.64 UR4, c[0x0][0x598] ;  /* 0x0001660000047ab9 */ /* 0x000fe20000000a00 */
[----:B------:R-:W-:Y:S01]  /*0fd0*/  ULDC.64 UR38, c[0x0][0x208] ;  /* 0x0000820000267ab9 */ /* 0x000fe20000000a00 */
[----:B------:R-:W-:-:S04]  /*0fe0*/  ISETP.NE.U32.AND P0, PT, RZ, UR4, PT ;  /* 0x00000004ff007c0c */ /* 0x000fc8000bf05070 */
[----:B------:R-:W-:-:S13]  /*0ff0*/  ISETP.NE.AND.EX P0, PT, RZ, UR5, PT, P0 ;  /* 0x00000005ff007c0c */ /* 0x000fda000bf05300 */
[----:B------:R-:W-:Y:S05]  /*1000*/  @!P0 BRA `(.L_x_11) ;  /* 0x00000000001c8947 */ /* 0x000fea0003800000 */
[----:B------:R-:W0:Y:S02]  /*1010*/  LDC.64 R4, c[0x0][0x598] ;  /* 0x00016600ff047b82 */ /* 0x000e240000000a00 */
[----:B0-----:R-:W2:Y:S02]  /*1020*/  LDG.E.64 R4, desc[UR38][R4.64] ;  /* 0x0000002604047981 */ /* 0x001ea4000c1e1b00 */
[----:B--2---:R-:W-:-:S04]  /*1030*/  ISETP.NE.U32.AND P0, PT, R4, RZ, PT ;  /* 0x000000ff0400720c */ /* 0x004fc80003f05070 */
[----:B------:R-:W-:-:S13]  /*1040*/  ISETP.NE.AND.EX P0, PT, R5, RZ, PT, P0 ;  /* 0x000000ff0500720c */ /* 0x000fda0003f05300 */
[----:B------:R-:W-:Y:S05]  /*1050*/  @!P0 BRA `(.L_x_11) ;  /* 0x0000000000088947 */ /* 0x000fea0003800000 */
[----:B------:R0:W5:Y:S01]  /*1060*/  LD.E R23, desc[UR38][R4.64] ;  /* 0x0000002604177980 */ /* 0x000162000c101900 */
[----:B------:R-:W-:Y:S05]  /*1070*/  BRA `(.L_x_12) ;  /* 0x0000000000247947 */ /* 0x000fea0003800000 */
.L_x_11:
[----:B------:R-:W-:Y:S02]  /*1080*/  ULDC.64 UR4, c[0x0][0x588] ;  /* 0x0001620000047ab9 */ /* 0x000fe40000000a00 */
[----:B------:R-:W-:-:S04]  /*1090*/  ISETP.NE.U32.AND P0, PT, RZ, UR4, PT ;  /* 0x00000004ff007c0c */ /* 0x000fc8000bf05070 */
[----:B------:R-:W-:-:S13]  /*10a0*/  ISETP.NE.AND.EX P0, PT, RZ, UR5, PT, P0 ;  /* 0x00000005ff007c0c */ /* 0x000fda000bf05300 */
[----:B------:R-:W-:Y:S05]  /*10b0*/  @!P0 BRA `(.L_x_13) ;  /* 0x00000000000c8947 */ /* 0x000fea0003800000 */
[----:B------:R-:W0:Y:S02]  /*10c0*/  LDC.64 R4, c[0x0][0x588] ;  /* 0x00016200ff047b82 */ /* 0x000e240000000a00 */
[----:B0-----:R1:W5:Y:S01]  /*10d0*/  LDG.E R23, desc[UR38][R4.64] ;  /* 0x0000002604177981 */ /* 0x001362000c1e1900 */
[----:B------:R-:W-:Y:S05]  /*10e0*/  BRA `(.L_x_12) ;  /* 0x0000000000087947 */ /* 0x000fea0003800000 */
.L_x_13:
[----:B------:R-:W-:Y:S02]  /*10f0*/  ULDC UR4, c[0x0][0x580] ;  /* 0x0001600000047ab9 */ /* 0x000fe40000000800 */
[----:B------:R-:W-:-:S07]  /*1100*/  IMAD.U32 R23, RZ, RZ, UR4 ;  /* 0x00000004ff177e24 */ /* 0x000fce000f8e00ff */
.L_x_12:
[----:B------:R-:W-:Y:S02]  /*1110*/  ULDC.64 UR4, c[0x0][0x5a0] ;  /* 0x0001680000047ab9 */ /* 0x000fe40000000a00 */
[----:B------:R-:W-:-:S04]  /*1120*/  ISETP.NE.U32.AND P0, PT, RZ, UR4, PT ;  /* 0x00000004ff007c0c */ /* 0x000fc8000bf05070 */
[----:B------:R-:W-:-:S13]  /*1130*/  ISETP.NE.AND.EX P0, PT, RZ, UR5, PT, P0 ;  /* 0x00000005ff007c0c */ /* 0x000fda000bf05300 */
[----:B------:R-:W-:Y:S05]  /*1140*/  @!P0 BRA `(.L_x_14) ;  /* 0x00000000001c8947 */ /* 0x000fea0003800000 */
[----:B01----:R-:W0:Y:S02]  /*1150*/  LDC.64 R4, c[0x0][0x5a0] ;  /* 0x00016800ff047b82 */ /* 0x003e240000000a00 */
[----:B0-----:R-:W2:Y:S02]  /*1160*/  LDG.E.64 R4, desc[UR38][R4.64] ;  /* 0x0000002604047981 */ /* 0x001ea4000c1e1b00 */
[----:B--2---:R-:W-:-:S04]  /*1170*/  ISETP.NE.U32.AND P0, PT, R4, RZ, PT ;  /* 0x000000ff0400720c */ /* 0x004fc80003f05070 */
[----:B------:R-:W-:-:S13]  /*1180*/  ISETP.NE.AND.EX P0, PT, R5, RZ, PT, P0 ;  /* 0x000000ff0500720c */ /* 0x000fda0003f05300 */
[----:B------:R-:W-:Y:S05]  /*1190*/  @!P0 BRA `(.L_x_14) ;  /* 0x0000000000088947 */ /* 0x000fea0003800000 */
[----:B------:R0:W5:Y:S01]  /*11a0*/  LD.E R90, desc[UR38][R4.64] ;  /* 0x00000026045a7980 */ /* 0x000162000c101900 */
[----:B------:R-:W-:Y:S05]  /*11b0*/  BRA `(.L_x_15) ;  /* 0x0000000000247947 */ /* 0x000fea0003800000 */
.L_x_14:
[----:B------:R-:W-:Y:S02]  /*11c0*/  ULDC.64 UR4, c[0x0][0x590] ;  /* 0x0001640000047ab9 */ /* 0x000fe40000000a00 */
[----:B------:R-:W-:-:S04]  /*11d0*/  ISETP.NE.U32.AND P0, PT, RZ, UR4, PT ;  /* 0x00000004ff007c0c */ /* 0x000fc8000bf05070 */
[----:B------:R-:W-:-:S13]  /*11e0*/  ISETP.NE.AND.EX P0, PT, RZ, UR5, PT, P0 ;  /* 0x00000005ff007c0c */ /* 0x000fda000bf05300 */
[----:B------:R-:W-:Y:S05]  /*11f0*/  @!P0 BRA `(.L_x_16) ;  /* 0x00000000000c8947 */ /* 0x000fea0003800000 */
[----:B------:R-:W2:Y:S02]  /*1200*/  LDC.64 R90, c[0x0][0x590] ;  /* 0x00016400ff5a7b82 */ /* 0x000ea40000000a00 */
[----:B--2---:R2:W5:Y:S01]  /*1210*/  LDG.E R90, desc[UR38][R90.64] ;  /* 0x000000265a5a7981 */ /* 0x004562000c1e1900 */
[----:B------:R-:W-:Y:S05]  /*1220*/  BRA `(.L_x_15) ;  /* 0x0000000000087947 */ /* 0x000fea0003800000 */
.L_x_16:
[----:B------:R-:W-:Y:S02]  /*1230*/  ULDC UR4, c[0x0][0x584] ;  /* 0x0001610000047ab9 */ /* 0x000fe40000000800 */
[----:B------:R-:W-:-:S07]  /*1240*/  IMAD.U32 R90, RZ, RZ, UR4 ;  /* 0x00000004ff5a7e24 */ /* 0x000fce000f8e00ff */
.L_x_15:
[----:B------:R-:W-:-:S13]  /*1250*/  LOP3.LUT P0, RZ, R3, 0xff, RZ, 0xc0, !PT ;  /* 0x000000ff03ff7812 */ /* 0x000fda000780c0ff */
[----:B------:R-:W-:Y:S05]  /*1260*/  @!P0 EXIT ;  /* 0x000000000000894d */ /* 0x000fea0003800000 */
[----:B------:R-:W3:Y:S01]  /*1270*/  LDC R93, c[0x0][0x658] ;  /* 0x00019600ff5d7b82 */ /* 0x000ee20000000800 */
[----:B------:R-:W-:Y:S01]  /*1280*/  LOP3.LUT R7, R7, 0x1, RZ, 0xc0, !PT ;  /* 0x0000000107077812 */ /* 0x000fe200078ec0ff */
[----:B------:R-:W-:Y:S01]  /*1290*/  ULDC.64 UR6, c[0x0][0x288] ;  /* 0x0000a20000067ab9 */ /* 0x000fe20000000a00 */
[----:B------:R-:W-:Y:S01]  /*12a0*/  SHF.R.U32.HI R3, RZ, 0x2, R95 ;  /* 0x00000002ff037819 */ /* 0x000fe2000001165f */
[----:B------:R-:W-:Y:S01]  /*12b0*/  UIADD3 UR4, UR7, 0x3f, URZ ;  /* 0x0000003f07047890 */ /* 0x000fe2000fffe03f */
[----:B------:R-:W-:Y:S01]  /*12c0*/  SHF.R.U32.HI R0, RZ, 0x1, R0 ;  /* 0x00000001ff007819 */ /* 0x000fe20000011600 */
[----:B------:R-:W-:Y:S01]  /*12d0*/  IMAD.SHL.U32 R88, R7, 0x40, RZ ;  /* 0x0000004007587824 */ /* 0x000fe200078e00ff */
[----:B------:R-:W-:Y:S01]  /*12e0*/  LOP3.LUT R3, R3, 0x7, RZ, 0xc0, !PT ;  /* 0x0000000703037812 */ /* 0x000fe200078ec0ff */
[----:B------:R-:W4:Y:S01]  /*12f0*/  LDC.64 R8, c[0x0][0x5c8] ;  /* 0x00017200ff087b82 */ /* 0x000f220000000a00 */
[----:B------:R-:W-:Y:S01]  /*1300*/  USHF.R.S32.HI UR5, URZ, 0x1f, UR4 ;  /* 0x0000001f3f057899 */ /* 0x000fe20008011404 */
[----:B------:R-:W-:Y:S01]  /*1310*/  LOP3.LUT R0, R0, 0x30, RZ, 0xc0, !PT ;  /* 0x0000003000007812 */ /* 0x000fe200078ec0ff */
[----:B------:R-:W-:Y:S01]  /*1320*/  IMAD.MOV.U32 R6, RZ, RZ, 0x1 ;  /* 0x00000001ff067424 */ /* 0x000fe200078e00ff */
[--C-:B------:R-:W-:Y:S01]  /*1330*/  LOP3.LUT R88, R88, 0x40, R3.reuse, 0xe2, !PT ;  /* 0x0000004058587812 */ /* 0x100fe200078ee203 */
[----:B------:R-:W-:Y:S01]  /*1340*/  ULEA.HI UR5, UR5, UR4, URZ, 0x6 ;  /* 0x0000000405057291 */ /* 0x000fe2000f8f303f */
[-C--:B01----:R-:W-:Y:S01]  /*1350*/  IADD3 R4, RZ, -R0.reuse, -R3 ;  /* 0x80000000ff047210 */ /* 0x083fe20007ffe803 */
[----:B------:R-:W-:Y:S01]  /*1360*/  IMAD.U32 R5, RZ, RZ, UR6 ;  /* 0x00000006ff057e24 */ /* 0x000fe2000f8e00ff */
[----:B------:R-:W0:Y:S01]  /*1370*/  LDC R97, c[0x0][0x600] ;  /* 0x00018000ff617b82 */ /* 0x000e220000000800 */
[----:B------:R-:W-:Y:S01]  /*1380*/  LOP3.LUT R88, R88, R0, RZ, 0xfc, !PT ;  /* 0x0000000058587212 */ /* 0x000fe200078efcff */
[----:B------:R-:W-:Y:S01]  /*1390*/  IMAD.MOV.U32 R0, RZ, RZ, -0x1 ;  /* 0xffffffffff007424 */ /* 0x000fe200078e00ff */
[----:B------:R-:W-:Y:S01]  /*13a0*/  USHF.R.S32.HI UR43, URZ, 0x6, UR5 ;  /* 0x000000063f2b7899 */ /* 0x000fe20008011405 */
[----:B------:R-:W-:Y:S01]  /*13b0*/  LOP3.LUT R94, R95, 0x3, RZ, 0xc0, !PT ;  /* 0x000000035f5e7812 */ /* 0x000fe200078ec0ff */
[----:B------:R-:W-:Y:S01]  /*13c0*/  IMAD R4, R7, -0x40, R4 ;  /* 0xffffffc007047824 */ /* 0x000fe200078e0204 */
[C---:B------:R-:W-:Y:S01]  /*13d0*/  LOP3.LUT R96, R95.reuse, 0x80, RZ, 0xc0, !PT ;  /* 0x000000805f607812 */ /* 0x040fe200078ec0ff */
[----:B------:R-:W-:Y:S01]  /*13e0*/  UISETP.LT.AND UP0, UPT, UR43, 0x1, UPT ;  /* 0x000000012b00788c */ /* 0x000fe2000bf01270 */
[-C--:B---3--:R-:W-:Y:S01]  /*13f0*/  SHF.L.U32 R0, R0, R93.reuse, RZ ;  /* 0x0000005d00007219 */ /* 0x088fe200000006ff */
[----:B------:R-:W-:Y:S01]  /*1400*/  ULDC UR4, c[0x0][0x284] ;  /* 0x0000a10000047ab9 */ /* 0x000fe20000000800 */
[----:B------:R-:W-:Y:S01]  /*1410*/  IMAD R94, R94, -0x2, R5 ;  /* 0xfffffffe5e5e7824 */ /* 0x000fe200078e0205 */
[----:B------:R-:W-:Y:S01]  /*1420*/  USEL UR44, UR43, 0x1, UP0 ;  /* 0x000000012b2c7887 */ /* 0x000fe20008000000 */
[----:B------:R-:W-:Y:S01]  /*1430*/  SHF.L.U32 R93, R6, R93, RZ ;  /* 0x0000005d065d7219 */ /* 0x000fe200000006ff */
[----:B------:R-:W-:Y:S01]  /*1440*/  IMAD.SHL.U32 R95, R95, 0x2, RZ ;  /* 0x000000025f5f7824 */ /* 0x000fe200078e00ff */
[----:B------:R-:W-:Y:S01]  /*1450*/  LOP3.LUT R102, R18, 0x1, RZ, 0xfc, !PT ;  /* 0x0000000112667812 */ /* 0x000fe200078efcff */
[----:B------:R-:W-:Y:S01]  /*1460*/  VIADD R99, R4, UR4 ;  /* 0x0000000404637c36 */ /* 0x000fe20008000000 */
[C---:B----4-:R-:W-:Y:S01]  /*1470*/  SHF.L.U64.HI R92, R8.reuse, 0x3, R9 ;  /* 0x00000003085c7819 */ /* 0x050fe20000010209 */
[----:B--2---:R-:W-:Y:S01]  /*1480*/  IMAD.SHL.U32 R91, R8, 0x8, RZ ;  /* 0x00000008085b7824 */ /* 0x004fe200078e00ff */
[----:B------:R-:W-:Y:S01]  /*1490*/  SHF.R.U32.HI R96, RZ, 0x7, R96 ;  /* 0x00000007ff607819 */ /* 0x000fe20000011660 */
[----:B------:R-:W-:Y:S01]  /*14a0*/  IMAD.MOV.U32 R89, RZ, RZ, RZ ;  /* 0x000000ffff597224 */ /* 0x000fe200078e00ff */
[----:B------:R-:W-:Y:S01]  /*14b0*/  LOP3.LUT R98, RZ, R0, RZ, 0x33, !PT ;  /* 0x00000000ff627212 */ /* 0x000fe200078e33ff */
[----:B------:R-:W-:Y:S01]  /*14c0*/  UIADD3 UR44, UR43, -UR44, URZ ;  /* 0x8000002c2b2c7290 */ /* 0x000fe2000fffe03f */
[----:B------:R-:W-:Y:S01]  /*14d0*/  UMOV UR40, URZ ;  /* 0x0000003f00287c82 */ /* 0x000fe20008000000 */
[----:B0-----:R-:W-:Y:S01]  /*14e0*/  VIADD R97, R97, 0xffffffff ;  /* 0xffffffff61617836 */ /* 0x001fe20000000000 */
[----:B------:R-:W-:-:S09]  /*14f0*/  UMOV UR41, URZ ;  /* 0x0000003f00297c82 */ /* 0x000fd20008000000 */
.L_x_164:
[----:B0-----:R-:W0:Y:S01]  /*1500*/  SHFL.IDX PT, R0, R96, RZ, 0x1f ;  /* 0x00001fff60007589 */ /* 0x001e2200000e0000 */
[----:B-1----:R-:W1:Y:S01]  /*1510*/  S2UR UR7, SR_CgaCtaId ;  /* 0x00000000000779c3 */ /* 0x002e620000008800 */
[----:B------:R-:W-:Y:S01]  /*1520*/  UMOV UR6, 0x400 ;  /* 0x0000040000067882 */ /* 0x000fe20000000000 */
[----:B0-----:R-:W-:Y:S01]  /*1530*/  R2UR UR4, R0 ;  /* 0x00000000000472ca */ /* 0x001fe200000e0000 */
[----:B-1----:R-:W-:-:S12]  /*1540*/  ULEA UR6, UR7, UR6, 0x18 ;  /* 0x0000000607067291 */ /* 0x002fd8000f8ec03f */
[----:B------:R-:W-:-:S04]  /*1550*/  ULEA.HI UR5, UR4, UR4, URZ, 0x1 ;  /* 0x0000000404057291 */ /* 0x000fc8000f8f083f */
[----:B------:R-:W-:-:S04]  /*1560*/  ULOP3.LUT UR5, UR5, 0x7fffe, URZ, 0xc0, !UPT ;  /* 0x0007fffe05057892 */ /* 0x000fc8000f8ec03f */
[----:B------:R-:W-:-:S03]  /*1570*/  UIADD3 UR5, UR4, -UR5, URZ ;  /* 0x8000000504057290 */ /* 0x000fc6000fffe03f */
[----:B------:R-:W-:Y:S01]  /*1580*/  ULDC UR4, c[0x0][0x28c] ;  /* 0x0000a30000047ab9 */ /* 0x000fe20000000800 */
[----:B------:R-:W-:Y:S01]  /*1590*/  ULEA UR5, UR5, UR6, 0xd ;  /* 0x0000000605057291 */ /* 0x000fe2000f8e683f */
[----:B------:R-:W-:-:S03]  /*15a0*/  ISETP.LT.AND P0, PT, RZ, UR4, PT ;  /* 0x00000004ff007c0c */ /* 0x000fc6000bf01270 */
[----:B------:R-:W-:-:S04]  /*15b0*/  UIADD3 UR5, UR5, 0x180, URZ ;  /* 0x0000018005057890 */ /* 0x000fc8000fffe03f */
[----:B------:R-:W-:-:S04]  /*15c0*/  USHF.R.U32.HI UR5, URZ, 0x4, UR5 ;  /* 0x000000043f057899 */ /* 0x000fc80008011605 */
[----:B------:R-:W-:-:S04]  /*15d0*/  ULOP3.LUT UR5, UR5, 0x3fff, URZ, 0xc0, !UPT ;  /* 0x00003fff05057892 */ /* 0x000fc8000f8ec03f */
[----:B------:R-:W-:Y:S01]  /*15e0*/  ULOP3.LUT UR45, UR5, 0x10000, URZ, 0xfc, !UPT ;  /* 0x00010000052d7892 */ /* 0x000fe2000f8efc3f */
[----:B--2345:R-:W-:Y:S11]  /*15f0*/  @P0 BRA `(.L_x_17) ;  /* 0x0000000000400947 */ /* 0x03cff60003800000 */
[----:B------:R-:W-:Y:S01]  /*1600*/  MOV R0, 0x0 ;  /* 0x0000000000007802 */ /* 0x000fe20000000f00 */
[----:B------:R-:W-:Y:S01]  /*1610*/  ULDC.64 UR4, c[0x4][0x68] ;  /* 0x01001a0000047ab9 */ /* 0x000fe20000000a00 */
[----:B------:R-:W-:Y:S01]  /*1620*/  ULDC.64 UR6, c[0x4][0x8] ;  /* 0x0100020000067ab9 */ /* 0x000fe20000000a00 */
[----:B------:R-:W-:Y:S01]  /*1630*/  IMAD.U32 R4, RZ, RZ, UR4 ;  /* 0x00000004ff047e24 */ /* 0x000fe2000f8e00ff */
[----:B------:R0:W1:Y:S01]  /*1640*/  LDC.64 R14, c[0x4][R0] ;  /* 0x01000000000e7b82 */ /* 0x0000620000000a00 */
[----:B------:R-:W-:Y:S01]  /*1650*/  IMAD.U32 R5, RZ, RZ, UR5 ;  /* 0x00000005ff057e24 */ /* 0x000fe2000f8e00ff */
[----:B------:R-:W-:Y:S01]  /*1660*/  ULDC.64 UR4, c[0x4][0x70] ;  /* 0x01001c0000047ab9 */ /* 0x000fe20000000a00 */
[----:B------:R-:W-:Y:S02]  /*1670*/  IMAD.U32 R10, RZ, RZ, UR6 ;  /* 0x00000006ff0a7e24 */ /* 0x000fe4000f8e00ff */
[----:B------:R-:W-:Y:S02]  /*1680*/  IMAD.U32 R6, RZ, RZ, UR4 ;  /* 0x00000004ff067e24 */ /* 0x000fe4000f8e00ff */
[----:B------:R-:W-:-:S02]  /*1690*/  IMAD.U32 R7, RZ, RZ, UR5 ;  /* 0x00000005ff077e24 */ /* 0x000fc4000f8e00ff */
[----:B------:R-:W-:Y:S02]  /*16a0*/  IMAD.U32 R11, RZ, RZ, UR7 ;  /* 0x00000007ff0b7e24 */ /* 0x000fe4000f8e00ff */
[----:B------:R-:W-:Y:S02]  /*16b0*/  IMAD.MOV.U32 R8, RZ, RZ, 0x1e1 ;  /* 0x000001e1ff087424 */ /* 0x000fe400078e00ff */
[----:B------:R-:W-:Y:S02]  /*16c0*/  IMAD.MOV.U32 R12, RZ, RZ, 0x1 ;  /* 0x00000001ff0c7424 */ /* 0x000fe400078e00ff */
[----:B0-----:R-:W-:-:S07]  /*16d0*/  IMAD.MOV.U32 R13, RZ, RZ, RZ ;  /* 0x000000ffff0d7224 */ /* 0x001fce00078e00ff */
[----:B------:R-:W-:-:S07]  /*16e0*/  LEPC R20, `(.L_x_17) ;  /* 0x000000001014794e */ /* 0x000fce0000000000 */
[----:B-1---5:R-:W-:Y:S05]  /*16f0*/  CALL.ABS.NOINC R14 ;  /* 0x000000000e007343 */ /* 0x022fea0003c00000 */
.L_x_17:
[----:B------:R-:W-:-:S13]  /*1700*/  ISETP.NE.AND P0, PT, R102, 0x3, PT ;  /* 0x000000036600780c */ /* 0x000fda0003f05270 */
[----:B------:R-:W-:Y:S05]  /*1710*/  @!P0 BRA `(.L_x_18) ;  /* 0x0000000000048947 */ /* 0x000fea0003800000 */
[----:B------:R-:W-:Y:S01]  /*1720*/  BPT.TRAP 0x1 ;  /* 0x000000040000795c */ /* 0x000fe20000300000 */
.L_x_18:
[----:B------:R-:W0:Y:S01]  /*1730*/  S2UR UR5, SR_CgaCtaId ;  /* 0x00000000000579c3 */ /* 0x000e220000008800 */
[----:B------:R-:W-:Y:S01]  /*1740*/  UMOV UR4, 0x400 ;  /* 0x0000040000047882 */ /* 0x000fe20000000000 */
[----:B------:R-:W-:Y:S02]  /*1750*/  IMAD.U32 R0, RZ, RZ, UR40 ;  /* 0x00000028ff007e24 */ /* 0x000fe4000f8e00ff */
[----:B------:R-:W-:-:S03]  /*1760*/  IMAD.U32 R3, RZ, RZ, UR41 ;  /* 0x00000029ff037e24 */ /* 0x000fc6000f8e00ff */
[----:B------:R-:W-:Y:S01]  /*1770*/  SHF.L.U32 R0, R0, 0x1f, RZ ;  /* 0x0000001f00007819 */ /* 0x000fe200000006ff */
[----:B0-----:R-:W-:-:S06]  /*1780*/  ULEA UR4, UR5, UR4, 0x18 ;  /* 0x0000000405047291 */ /* 0x001fcc000f8ec03f */
[----:B------:R-:W-:-:S04]  /*1790*/  IMAD.U32 R6, RZ, RZ, UR4 ;  /* 0x00000004ff067e24 */ /* 0x000fc8000f8e00ff */
[----:B------:R-:W-:-:S04]  /*17a0*/  IMAD R3, R3, 0x8, R6 ;  /* 0x0000000803037824 */ /* 0x000fc800078e0206 */
[----:B------:R0:W1:Y:S01]  /*17b0*/  SYNCS.PHASECHK.TRANS64.TRYWAIT P1, [R3+URZ], R0 ;  /* 0x00000000030075a7 */ /* 0x000062000802017f */
[----:B------:R-:W-:Y:S05]  /*17c0*/  @!P0 BRA `(.L_x_19) ;  /* 0x0000000000048947 */ /* 0x000fea0003800000 */
[----:B------:R-:W-:Y:S01]  /*17d0*/  BPT.TRAP 0x1 ;  /* 0x000000040000795c */ /* 0x000fe20000300000 */
.L_x_19:
[----:B------:R-:W-:-:S05]  /*17e0*/  IMAD.U32 R4, RZ, RZ, UR44 ;  /* 0x0000002cff047e24 */ /* 0x000fca000f8e00ff */
[----:B------:R-:W-:Y:S01]  /*17f0*/  ISETP.GE.AND P2, PT, R4, 0x1, PT ;  /* 0x000000010400780c */ /* 0x000fe20003f46270 */
[----:B-1----:R-:W-:-:S12]  /*1800*/  @P1 BRA `(.L_x_20) ;  /* 0x0000000000081947 */ /* 0x002fd80003800000 */
[----:B------:R-:W1:Y:S02]  /*1810*/  SYNCS.PHASECHK.TRANS64.TRYWAIT P1, [R3+URZ], R0 ;  /* 0x00000000030075a7 */ /* 0x000e64000802017f */
[----:B-1----:R-:W-:Y:S05]  /*1820*/  @!P1 BRA `(.L_x_21) ;  /* 0x00000068000c9947 */ /* 0x002fea0003800000 */
.L_x_20:
[----:B------:R-:W-:Y:S05]  /*1830*/  WARPSYNC.ALL ;  /* 0x0000000000007948 */ /* 0x000fea0003800000 */
[----:B------:R-:W-:Y:S01]  /*1840*/  R2UR UR4, R6 ;  /* 0x00000000060472ca */ /* 0x000fe200000e0000 */
[----:B------:R-:W-:Y:S01]  /*1850*/  ULEA UR5, UR41, UR45, 0xa ;  /* 0x0000002d29057291 */ /* 0x000fe2000f8e503f */
[----:B------:R-:W-:Y:S01]  /*1860*/  WARPGROUP.ARRIVE ;  /* 0x00000000000079c5 */ /* 0x000fe20000000000 */
[----:B------:R-:W-:Y:S01]  /*1870*/  UMOV UR9, 0x40000040 ;  /* 0x4000004000097882 */ /* 0x000fe20000000000 */
[----:B------:R-:W-:-:S04]  /*1880*/  UMOV UR11, 0x40000040 ;  /* 0x40000040000b7882 */ /* 0x000fc80000000000 */
[----:B------:R-:W-:-:S05]  /*1890*/  UMOV UR8, UR5 ;  /* 0x0000000500087c82 */ /* 0x000fca0008000000 */
[----:B------:R-:W-:-:S04]  /*18a0*/  UIADD3 UR4, UR4, 0x1c180, URZ ;  /* 0x0001c18004047890 */ /* 0x000fc8000fffe03f */
[----:B------:R-:W-:-:S04]  /*18b0*/  USHF.R.U32.HI UR4, URZ, 0x4, UR4 ;  /* 0x000000043f047899 */ /* 0x000fc80008011604 */
[----:B------:R-:W-:-:S04]  /*18c0*/  ULOP3.LUT UR4, UR4, 0x3fff, URZ, 0xc0, !UPT ;  /* 0x00003fff04047892 */ /* 0x000fc8000f8ec03f */
[----:B------:R-:W-:-:S04]  /*18d0*/  ULOP3.LUT UR4, UR4, 0x10000, URZ, 0xfc, !UPT ;  /* 0x0001000004047892 */ /* 0x000fc8000f8efc3f */
[----:B------:R-:W-:-:S07]  /*18e0*/  ULEA UR6, UR41, UR4, 0xa ;  /* 0x0000000429067291 */ /* 0x000fce000f8e503f */
[----:B------:R-:W-:Y:S02]  /*18f0*/  UMOV UR10, UR6 ;  /* 0x00000006000a7c82 */ /* 0x000fe40008000000 */
[----:B------:R-:W-:Y:S01]  /*1900*/  HGMMA.64x128x16.F32 R24, gdesc[UR8], RZ, !UPT, gsb0 ;  /* 0x01e00000081879f0 */ /* 0x000fe2000c0008ff */
[----:B------:R-:W-:Y:S02]  /*1910*/  UIADD3 UR8, UR5, 0x2, URZ ;  /* 0x0000000205087890 */ /* 0x000fe4000fffe03f */
[----:B------:R-:W-:Y:S01]  /*1920*/  UIADD3 UR10, UR6, 0x2, URZ ;  /* 0x00000002060a7890 */ /* 0x000fe2000fffe03f */
[----:B------:R-:W-:Y:S01]  /*1930*/  UMOV UR9, 0x40000040 ;  /* 0x4000004000097882 */ /* 0x000fe20000000000 */
[----:B------:R-:W-:Y:S01]  /*1940*/  UMOV UR11, 0x40000040 ;  /* 0x40000040000b7882 */ /* 0x000fe20000000000 */
[----:B------:R-:W-:Y:S02]  /*1950*/  WARPGROUP.DEPBAR.LE gsb0, 0x0 ;  /* 0x00008000000079c5 */ /* 0x000fe40000010000 */
[----:B------:R-:W-:-:S06]  /*1960*/  WARPGROUP.ARRIVE ;  /* 0x00000000000079c5 */ /* 0x000fcc0000000000 */
[----:B------:R-:W-:Y:S01]  /*1970*/  HGMMA.64x128x16.F32 R24, gdesc[UR8], R24, gsb0 ;  /* 0x01e00000081879f0 */ /* 0x000fe20008000818 */
        /* <DEDUP_REMOVED lines=13> */
[----:B------:R-:W-:Y:S03]  /*1a50*/  HGMMA.64x128x16.F32 R24, gdesc[UR8], R24, gsb0 ;  /* 0x01e00000081879f0 */ /* 0x000fe60008000818 */
[----:B------:R-:W-:Y:S02]  /*1a60*/  WARPGROUP.DEPBAR.LE gsb0, 0x0 ;  /* 0x00008000000079c5 */ /* 0x000fe40000010000 */
[----:B------:R-:W-:Y:S05]  /*1a70*/  @!P2 BRA `(.L_x_22) ;  /* 0x000000040028a947 */ /* 0x000fea0003800000 */
[----:B------:R-:W-:Y:S01]  /*1a80*/  UIADD3 UR5, UR41, 0x1, URZ ;  /* 0x0000000129057890 */ /* 0x000fe2000fffe03f */
[----:B01----:R-:W-:Y:S02]  /*1a90*/  IMAD.U32 R0, RZ, RZ, UR44 ;  /* 0x0000002cff007e24 */ /* 0x003fe4000f8e00ff */
[----:B------:R-:W-:Y:S01]  /*1aa0*/  IMAD.U32 R3, RZ, RZ, UR41 ;  /* 0x00000029ff037e24 */ /* 0x000fe2000f8e00ff */
[----:B------:R-:W-:-:S04]  /*1ab0*/  UISETP.NE.AND UP0, UPT, UR5, 0x7, UPT ;  /* 0x000000070500788c */ /* 0x000fc8000bf05270 */
[----:B------:R-:W-:Y:S02]  /*1ac0*/  USEL UR6, URZ, 0x1, UP0 ;  /* 0x000000013f067887 */ /* 0x000fe40008000000 */
[----:B------:R-:W-:Y:S02]  /*1ad0*/  USEL UR5, UR5, URZ, UP0 ;  /* 0x0000003f05057287 */ /* 0x000fe40008000000 */
[----:B------:R-:W-:-:S06]  /*1ae0*/  ULOP3.LUT UR6, UR40, UR6, URZ, 0x3c, !UPT ;  /* 0x0000000628067292 */ /* 0x000fcc000f8e3c3f */
[----:B------:R-:W-:-:S07]  /*1af0*/  IMAD.U32 R7, RZ, RZ, UR6 ;  /* 0x00000006ff077e24 */ /* 0x000fce000f8e00ff */
.L_x_29:
[----:B------:R-:W-:Y:S05]  /*1b00*/  @!P0 BRA `(.L_x_23) ;  /* 0x0000000000048947 */ /* 0x000fea0003800000 */
[----:B------:R-:W-:Y:S01]  /*1b10*/  BPT.TRAP 0x1 ;  /* 0x000000040000795c */ /* 0x000fe20000300000 */
.L_x_23:
[----:B------:R-:W0:Y:S01]  /*1b20*/  S2UR UR7, SR_CgaCtaId ;  /* 0x00000000000779c3 */ /* 0x000e220000008800 */
[----:B------:R-:W-:Y:S01]  /*1b30*/  UMOV UR6, 0x400 ;  /* 0x0000040000067882 */ /* 0x000fe20000000000 */
[----:B------:R-:W-:Y:S01]  /*1b40*/  IMAD.U32 R5, RZ, RZ, UR5 ;  /* 0x00000005ff057e24 */ /* 0x000fe2000f8e00ff */
[----:B------:R-:W-:Y:S01]  /*1b50*/  SHF.L.U32 R4, R7, 0x1f, RZ ;  /* 0x0000001f07047819 */ /* 0x000fe200000006ff */
[----:B0-----:R-:W-:-:S06]  /*1b60*/  ULEA UR6, UR7, UR6, 0x18 ;  /* 0x0000000607067291 */ /* 0x001fcc000f8ec03f */
[----:B------:R-:W-:-:S04]  /*1b70*/  IMAD.U32 R6, RZ, RZ, UR6 ;  /* 0x00000006ff067e24 */ /* 0x000fc8000f8e00ff */
[----:B------:R-:W-:-:S04]  /*1b80*/  IMAD R5, R5, 0x8, R6 ;  /* 0x0000000805057824 */ /* 0x000fc800078e0206 */
[----:B------:R0:W1:Y:S01]  /*1b90*/  SYNCS.PHASECHK.TRANS64.TRYWAIT P1, [R5+URZ], R4 ;  /* 0x00000004050075a7 */ /* 0x000062000802017f */
[----:B------:R-:W-:Y:S05]  /*1ba0*/  @!P0 BRA `(.L_x_24) ;  /* 0x0000000000048947 */ /* 0x000fea0003800000 */
[----:B------:R-:W-:Y:S01]  /*1bb0*/  BPT.TRAP 0x1 ;  /* 0x000000040000795c */ /* 0x000fe20000300000 */
.L_x_24:
[----:B-1----:R-:W-:Y:S05]  /*1bc0*/  @P1 BRA `(.L_x_25) ;  /* 0x0000000000081947 */ /* 0x002fea0003800000 */
[----:B------:R-:W1:Y:S02]  /*1bd0*/  SYNCS.PHASECHK.TRANS64.TRYWAIT P1, [R5+URZ], R4 ;  /* 0x00000004050075a7 */ /* 0x000e64000802017f */
[----:B-1----:R-:W-:Y:S05]  /*1be0*/  @!P1 BRA `(.L_x_26) ;  /* 0x0000006400309947 */ /* 0x002fea0003800000 */
.L_x_25:
[----:B------:R-:W-:Y:S01]  /*1bf0*/  ULEA UR6, UR5, UR45, 0xa ;  /* 0x0000002d05067291 */ /* 0x000fe2000f8e503f */
[----:B------:R-:W-:Y:S01]  /*1c00*/  WARPGROUP.ARRIVE ;  /* 0x00000000000079c5 */ /* 0x000fe20000000000 */
[----:B------:R-:W-:Y:S01]  /*1c10*/  ULEA UR7, UR5, UR4, 0xa ;  /* 0x0000000405077291 */ /* 0x000fe2000f8e503f */
[----:B------:R-:W-:Y:S01]  /*1c20*/  UMOV UR9, 0x40000040 ;  /* 0x4000004000097882 */ /* 0x000fe20000000000 */
[----:B------:R-:W-:-:S03]  /*1c30*/  UMOV UR11, 0x40000040 ;  /* 0x40000040000b7882 */ /* 0x000fc60000000000 */
[----:B------:R-:W-:Y:S02]  /*1c40*/  UMOV UR8, UR6 ;  /* 0x0000000600087c82 */ /* 0x000fe40008000000 */
[----:B------:R-:W-:Y:S02]  /*1c50*/  UMOV UR10, UR7 ;  /* 0x00000007000a7c82 */ /* 0x000fe40008000000 */
[----:B------:R-:W-:Y:S01]  /*1c60*/  HGMMA.64x128x16.F32 R24, gdesc[UR8], R24, gsb0 ;  /* 0x01e00000081879f0 */ /* 0x000fe20008000818 */
[----:B------:R-:W-:Y:S02]  /*1c70*/  UIADD3 UR8, UR6, 0x2, URZ ;  /* 0x0000000206087890 */ /* 0x000fe4000fffe03f */
[----:B------:R-:W-:Y:S01]  /*1c80*/  UIADD3 UR10, UR7, 0x2, URZ ;  /* 0x00000002070a7890 */ /* 0x000fe2000fffe03f */
[----:B------:R-:W-:Y:S01]  /*1c90*/  UMOV UR9, 0x40000040 ;  /* 0x4000004000097882 */ /* 0x000fe20000000000 */
[----:B------:R-:W-:Y:S01]  /*1ca0*/  UMOV UR11, 0x40000040 ;  /* 0x40000040000b7882 */ /* 0x000fe20000000000 */
[----:B------:R-:W-:-:S02]  /*1cb0*/  WARPGROUP.DEPBAR.LE gsb0, 0x0 ;  /* 0x00008000000079c5 */ /* 0x000fc40000010000 */
        /* <DEDUP_REMOVED lines=18> */
[----:B------:R-:W-:Y:S01]  /*1de0*/  BPT.TRAP 0x1 ;  /* 0x000000040000795c */ /* 0x000fe20000300000 */
.L_x_27:
[----:B------:R-:W-:-:S13]  /*1df0*/  ISETP.NE.AND P1, PT, R22, RZ, PT ;  /* 0x000000ff1600720c */ /* 0x000fda0003f25270 */
[----:B01----:R-:W-:-:S04]  /*1e00*/  @P1 IMAD R4, R3, 0x8, R6 ;  /* 0x0000000803041824 */ /* 0x003fc800078e0206 */
[----:B------:R-:W-:-:S05]  /*1e10*/  @P1 VIADD R4, R4, 0x38 ;  /* 0x0000003804041836 */ /* 0x000fca0000000000 */
[----:B------:R-:W-:-:S04]  /*1e20*/  @P1 PRMT R4, R19, 0x654, R4 ;  /* 0x0000065413041816 */ /* 0x000fc80000000004 */
[----:B------:R0:W-:Y:S01]  /*1e30*/  @P1 SYNCS.ARRIVE.TRANS64.RED.A1T0 RZ, [R4+URZ], RZ ;  /* 0x000000ff04ff19a7 */ /* 0x0001e2000810043f */
[----:B------:R-:W-:-:S13]  /*1e40*/  ISETP.GT.U32.AND P1, PT, R18, 0x1, PT ;  /* 0x000000011200780c */ /* 0x000fda0003f24070 */
[----:B0-----:R-:W-:Y:S05]  /*1e50*/  @P1 BRA `(.L_x_28) ;  /* 0x0000000000041947 */ /* 0x001fea0003800000 */
[----:B------:R-:W-:Y:S01]  /*1e60*/  BPT.TRAP 0x1 ;  /* 0x000000040000795c */ /* 0x000fe20000300000 */
.L_x_28:
[----:B------:R-:W-:Y:S01]  /*1e70*/  UIADD3 UR5, UR5, 0x1, URZ ;  /* 0x0000000105057890 */ /* 0x000fe2000fffe03f */
[C---:B------:R-:W-:Y:S01]  /*1e80*/  ISETP.GT.AND P2, PT, R0.reuse, 0x1, PT ;  /* 0x000000010000780c */ /* 0x040fe20003f44270 */
[----:B------:R-:W-:Y:S02]  /*1e90*/  VIADD R3, R3, 0x1 ;  /* 0x0000000103037836 */ /* 0x000fe40000000000 */
[----:B------:R-:W-:Y:S01]  /*1ea0*/  UISETP.NE.AND UP0, UPT, UR5, 0x7, UPT ;  /* 0x000000070500788c */ /* 0x000fe2000bf05270 */
[----:B------:R-:W-:Y:S02]  /*1eb0*/  VIADD R0, R0, 0xffffffff ;  /* 0xffffffff00007836 */ /* 0x000fe40000000000 */
[C---:B------:R-:W-:Y:S01]  /*1ec0*/  ISETP.NE.AND P1, PT, R3.reuse, 0x7, PT ;  /* 0x000000070300780c */ /* 0x040fe20003f25270 */
[----:B------:R-:W-:Y:S02]  /*1ed0*/  USEL UR6, URZ, 0x1, UP0 ;  /* 0x000000013f067887 */ /* 0x000fe40008000000 */
[----:B------:R-:W-:Y:S01]  /*1ee0*/  USEL UR5, UR5, URZ, UP0 ;  /* 0x0000003f05057287 */ /* 0x000fe20008000000 */
[----:B------:R-:W-:-:S03]  /*1ef0*/  SEL R3, R3, RZ, P1 ;  /* 0x000000ff03037207 */ /* 0x000fc60000800000 */
[----:B------:R-:W-:Y:S01]  /*1f00*/  LOP3.LUT R7, R7, UR6, RZ, 0x3c, !PT ;  /* 0x0000000607077c12 */ /* 0x000fe2000f8e3cff */
[----:B------:R-:W-:Y:S07]  /*1f10*/  @P2 BRA `(.L_x_29) ;  /* 0xfffffff800f82947 */ /* 0x000fee000383ffff */
.L_x_22:
[----:B01----:R-:W0:Y:S02]  /*1f20*/  LDC R0, c[0x0][0x28c] ;  /* 0x0000a300ff007b82 */ /* 0x003e240000000800 */
[----:B0-----:R-:W-:-:S13]  /*1f30*/  ISETP.GE.AND P1, PT, R0, 0x1, PT ;  /* 0x000000010000780c */ /* 0x001fda0003f26270 */
[----:B------:R-:W-:Y:S05]  /*1f40*/  @!P1 BRA `(.L_x_30) ;  /* 0x0000000000509947 */ /* 0x000fea0003800000 */
[----:B------:R-:W-:Y:S05]  /*1f50*/  @!P0 BRA `(.L_x_31) ;  /* 0x0000000000048947 */ /* 0x000fea0003800000 */
[----:B------:R-:W-:Y:S01]  /*1f60*/  BPT.TRAP 0x1 ;  /* 0x000000040000795c */ /* 0x000fe20000300000 */
.L_x_31:
[----:B------:R-:W-:Y:S01]  /*1f70*/  ISETP.NE.AND P0, PT, R22, RZ, PT ;  /* 0x000000ff1600720c */ /* 0x000fe20003f05270 */
[----:B------:R-:W-:Y:S01]  /*1f80*/  BSSY B0, `(.L_x_32) ;  /* 0x000000e000007945 */ /* 0x000fe20003800000 */
[----:B------:R-:W-:-:S11]  /*1f90*/  ISETP.GT.U32.AND P1, PT, R18, 0x1, PT ;  /* 0x000000011200780c */ /* 0x000fd60003f24070 */
[----:B------:R-:W-:Y:S05]  /*1fa0*/  @!P0 BRA `(.L_x_33) ;  /* 0x00000000002c8947 */ /* 0x000fea0003800000 */
[----:B------:R-:W-:-:S04]  /*1fb0*/  UIADD3 UR6, UR44, UR41, URZ ;  /* 0x000000292c067290 */ /* 0x000fc8000fffe03f */
[----:B------:R-:W-:-:S04]  /*1fc0*/  UIMAD.WIDE.U32 UR4, UR6, 0x24924925, URZ ;  /* 0x24924925060478a5 */ /* 0x000fc8000f8e003f */
[----:B------:R-:W-:-:S04]  /*1fd0*/  UIADD3 UR4, UR6, -UR5, URZ ;  /* 0x8000000506047290 */ /* 0x000fc8000fffe03f */
[----:B------:R-:W-:-:S04]  /*1fe0*/  ULEA.HI UR4, UR4, UR5, URZ, 0x1f ;  /* 0x0000000504047291 */ /* 0x000fc8000f8ff83f */
[----:B------:R-:W-:-:S04]  /*1ff0*/  USHF.R.U32.HI UR4, URZ, 0x2, UR4 ;  /* 0x000000023f047899 */ /* 0x000fc80008011604 */
[----:B------:R-:W-:-:S06]  /*2000*/  UIMAD UR4, UR4, -0x7, UR6 ;  /* 0xfffffff9040478a4 */ /* 0x000fcc000f8e0206 */
[----:B------:R-:W-:-:S04]  /*2010*/  IMAD.U32 R3, RZ, RZ, UR4 ;  /* 0x00000004ff037e24 */ /* 0x000fc8000f8e00ff */
[----:B------:R-:W-:-:S04]  /*2020*/  IMAD R0, R3, 0x8, R6 ;  /* 0x0000000803007824 */ /* 0x000fc800078e0206 */
[----:B------:R-:W-:-:S05]  /*2030*/  VIADD R0, R0, 0x38 ;  /* 0x0000003800007836 */ /* 0x000fca0000000000 */
[----:B------:R-:W-:-:S04]  /*2040*/  PRMT R0, R19, 0x654, R0 ;  /* 0x0000065413007816 */ /* 0x000fc80000000000 */
[----:B------:R0:W-:Y:S03]  /*2050*/  SYNCS.ARRIVE.TRANS64.RED.A1T0 RZ, [R0+URZ], RZ ;  /* 0x000000ff00ff79a7 */ /* 0x0001e6000810043f */
.L_x_33:
[----:B------:R-:W-:Y:S05]  /*2060*/  BSYNC B0 ;  /* 0x0000000000007941 */ /* 0x000fea0003800000 */
.L_x_32:
[----:B------:R-:W-:Y:S05]  /*2070*/  @P1 BRA `(.L_x_30) ;  /* 0x0000000000041947 */ /* 0x000fea0003800000 */
[----:B------:R-:W-:Y:S01]  /*2080*/  BPT.TRAP 0x1 ;  /* 0x000000040000795c */ /* 0x000fe20000300000 */
.L_x_30:
[----:B------:R-:W-:Y:S01]  /*2090*/  UISETP.GE.U32.AND UP1, UPT, UR43, 0x7, UPT ;  /* 0x000000072b00788c */ /* 0x000fe2000bf26070 */
[----:B------:R-:W-:Y:S01]  /*20a0*/  IMAD.SHL.U32 R100, R100, 0x80, RZ ;  /* 0x0000008064647824 */ /* 0x000fe200078e00ff */
[----:B------:R-:W-:Y:S01]  /*20b0*/  UIADD3 UR41, UR43, UR41, URZ ;  /* 0x000000292b297290 */ /* 0x000fe2000fffe03f */
[----:B------:R-:W-:Y:S01]  /*20c0*/  SHF.R.S32.HI R11, RZ, 0x1f, R101 ;  /* 0x0000001fff0b7819 */ /* 0x000fe20000011465 */
[----:B------:R-:W-:Y:S01]  /*20d0*/  ULDC UR10, c[0x0][0x288] ;  /* 0x0000a200000a7ab9 */ /* 0x000fe20000000800 */
[----:B------:R-:W-:Y:S01]  /*20e0*/  IMAD.SHL.U32 R6, R103, 0x80, RZ ;  /* 0x0000008067067824 */ /* 0x000fe200078e00ff */
[C---:B------:R-:W-:Y:S01]  /*20f0*/  LOP3.LUT R8, R100.reuse, 0x6, R95, 0xf8, !PT ;  /* 0x0000000664087812 */ /* 0x040fe200078ef85f */
[----:B------:R-:W-:Y:S01]  /*2100*/  UISETP.GT.U32.AND UP0, UPT, UR41, 0x6, UPT ;  /* 0x000000062900788c */ /* 0x000fe2000bf04070 */
[----:B------:R-:W-:Y:S01]  /*2110*/  ISETP.GE.AND P0, PT, R100, UR10, PT ;  /* 0x0000000a64007c0c */ /* 0x000fe2000bf06270 */
[----:B------:R-:W-:Y:S01]  /*2120*/  ULDC.64 UR6, c[0x0][0x5d0] ;  /* 0x0001740000067ab9 */ /* 0x000fe20000000a00 */
[----:B------:R-:W-:Y:S01]  /*2130*/  ULDC UR11, c[0x0][0x284] ;  /* 0x0000a100000b7ab9 */ /* 0x000fe20000000800 */
[----:B------:R-:W-:Y:S01]  /*2140*/  @UP1 UIMAD.WIDE.U32 UR4, UR41, 0x24924925, URZ ;  /* 0x24924925290418a5 */ /* 0x000fe2000f8e003f */
[----:B------:R-:W-:Y:S01]  /*2150*/  SHF.R.S32.HI R9, RZ, 0x1f, R8 ;  /* 0x0000001fff097819 */ /* 0x000fe20000011408 */
[----:B0-----:R-:W-:Y:S01]  /*2160*/  IMAD R0, R11, UR6, RZ ;  /* 0x000000060b007c24 */ /* 0x001fe2000f8e02ff */
[----:B------:R-:W-:Y:S01]  /*2170*/  UISETP.LT.U32.AND UP0, UPT, UR43, 0x7, UP0 ;  /* 0x000000072b00788c */ /* 0x000fe20008701070 */
[----:B------:R-:W-:Y:S01]  /*2180*/  ISETP.GE.OR P0, PT, R6, UR11, P0 ;  /* 0x0000000b06007c0c */ /* 0x000fe20008706670 */
[----:B------:R-:W-:Y:S01]  /*2190*/  @UP1 UIADD3 UR4, UR41, -UR5, URZ ;  /* 0x8000000529041290 */ /* 0x000fe2000fffe03f */
[C---:B------:R-:W-:Y:S01]  /*21a0*/  IMAD R3, R101.reuse, UR7, R0 ;  /* 0x0000000765037c24 */ /* 0x040fe2000f8e0200 */
[----:B------:R-:W-:Y:S01]  /*21b0*/  ULDC.64 UR8, c[0x0][0x5c8] ;  /* 0x0001720000087ab9 */ /* 0x000fe20000000a00 */
[----:B------:R-:W-:Y:S01]  /*21c0*/  IMAD.WIDE.U32 R4, R101, UR6, R8 ;  /* 0x0000000665047c25 */ /* 0x000fe2000f8e0008 */
[----:B------:R-:W-:-:S02]  /*21d0*/  USEL UR6, URZ, 0x1, !UP0 ;  /* 0x000000013f067887 */ /* 0x000fc4000c000000 */
[----:B------:R-:W-:Y:S01]  /*21e0*/  @UP1 ULEA.HI UR4, UR4, UR5, URZ, 0x1f ;  /* 0x0000000504041291 */ /* 0x000fe2000f8ff83f */
[----:B------:R-:W-:Y:S01]  /*21f0*/  IMAD.WIDE R104, R103, 0x80, R88 ;  /* 0x0000008067687825 */ /* 0x000fe200078e0258 */
[----:B------:R-:W-:Y:S02]  /*2200*/  ULOP3.LUT UR40, UR40, UR6, URZ, 0x3c, !UPT ;  /* 0x0000000628287292 */ /* 0x000fe4000f8e3c3f */
[----:B------:R-:W-:Y:S01]  /*2210*/  @UP1 USHF.R.U32.HI UR4, URZ, 0x2, UR4 ;  /* 0x000000023f041899 */ /* 0x000fe20008011604 */
[----:B------:R-:W-:Y:S02]  /*2220*/  IMAD.IADD R5, R5, 0x1, R3 ;  /* 0x0000000105057824 */ /* 0x000fe400078e0203 */
[----:B------:R-:W-:Y:S01]  /*2230*/  IMAD R3, R105, UR8, RZ ;  /* 0x0000000869037c24 */ /* 0x000fe2000f8e02ff */
[----:B------:R-:W-:Y:S01]  /*2240*/  @UP1 ULOP3.LUT UR40, UR40, 0x1, UR4, 0x78, !UPT ;  /* 0x0000000128281892 */ /* 0x000fe2000f8e7804 */
[----:B------:R-:W-:-:S04]  /*2250*/  IMAD.WIDE.U32 R106, R104, UR8, R4 ;  /* 0x00000008686a7c25 */ /* 0x000fc8000f8e0004 */
[----:B------:R-:W-:Y:S02]  /*2260*/  IMAD R7, R104, UR9, R3 ;  /* 0x0000000968077c24 */ /* 0x000fe4000f8e0203 */
[----:B------:R-:W-:Y:S01]  /*2270*/  IMAD.MOV.U32 R0, RZ, RZ, -0x1 ;  /* 0xffffffffff007424 */ /* 0x000fe200078e00ff */
[----:B------:R-:W-:Y:S06]  /*2280*/  @P0 BRA `(.L_x_34) ;  /* 0x00000040001c0947 */ /* 0x000fec0003800000 */
[----:B-----5:R-:W-:Y:S01]  /*2290*/  FSETP.NEU.AND P0, PT, R90, RZ, PT ;  /* 0x000000ff5a00720b */ /* 0x020fe20003f0d000 */
[----:B------:R-:W-:Y:S01]  /*22a0*/  IMAD.IADD R4, R94, 0x1, -R100 ;  /* 0x000000015e047824 */ /* 0x000fe200078e0a64 */
[----:B------:R-:W-:Y:S01]  /*22b0*/  BSSY B0, `(.L_x_34) ;  /* 0x0000404000007945 */ /* 0x000fe20003800000 */
[----:B------:R-:W-:Y:S02]  /*22c0*/  IMAD.IADD R3, R99, 0x1, -R6 ;  /* 0x0000000163037824 */ /* 0x000fe400078e0a06 */
[----:B------:R-:W-:Y:S01]  /*22d0*/  IMAD.IADD R103, R107, 0x1, R7 ;  /* 0x000000016b677824 */ /* 0x000fe200078e0207 */
[----:B------:R-:W-:-:S04]  /*22e0*/  ISETP.GT.AND P2, PT, R4, RZ, PT ;  /* 0x000000ff0400720c */ /* 0x000fc80003f44270 */
[----:B------:R-:W-:-:S03]  /*22f0*/  ISETP.GT.AND P1, PT, R3, RZ, P2 ;  /* 0x000000ff0300720c */ /* 0x000fc60001724270 */
[----:B------:R-:W-:Y:S10]  /*2300*/  @!P0 BRA `(.L_x_35) ;  /* 0x0000002c00288947 */ /* 0x000ff40003800000 */
[----:B------:R-:W0:Y:S01]  /*2310*/  LDC.64 R110, c[0x0][0x5b8] ;  /* 0x00016e00ff6e7b82 */ /* 0x000e220000000a00 */
[----:B------:R-:W-:-:S07]  /*2320*/  ULDC.64 UR4, c[0x0][0x5c0] ;  /* 0x0001700000047ab9 */ /* 0x000fce0000000a00 */
[----:B------:R-:W1:Y:S08]  /*2330*/  LDC.64 R112, c[0x0][0x5b0] ;  /* 0x00016c00ff707b82 */ /* 0x000e700000000a00 */
[----:B------:R-:W2:Y:S01]  /*2340*/  LDC.64 R114, c[0x0][0x5a8] ;  /* 0x00016a00ff727b82 */ /* 0x000ea20000000a00 */
[-C--:B0-----:R-:W-:Y:S02]  /*2350*/  IMAD R6, R11, R110.reuse, RZ ;  /* 0x0000006e0b067224 */ /* 0x081fe400078e02ff */
[----:B------:R-:W-:-:S04]  /*2360*/  IMAD.WIDE.U32 R108, R101, R110, R8 ;  /* 0x0000006e656c7225 */ /* 0x000fc800078e0008 */
[----:B------:R-:W-:Y:S02]  /*2370*/  IMAD R107, R101, R111, R6 ;  /* 0x0000006f656b7224 */ /* 0x000fe400078e0206 */
[-C--:B-1----:R-:W-:Y:S02]  /*2380*/  IMAD R5, R105, R112.reuse, RZ ;  /* 0x0000007069057224 */ /* 0x082fe400078e02ff */
[----:B------:R-:W-:Y:S02]  /*2390*/  IMAD.IADD R13, R109, 0x1, R107 ;  /* 0x000000016d0d7824 */ /* 0x000fe400078e026b */
[----:B------:R-:W-:Y:S02]  /*23a0*/  IMAD.MOV.U32 R12, RZ, RZ, R108 ;  /* 0x000000ffff0c7224 */ /* 0x000fe400078e006c */
[C---:B------:R-:W-:Y:S02]  /*23b0*/  IMAD R111, R104.reuse, R113, R5 ;  /* 0x00000071686f7224 */ /* 0x040fe400078e0205 */
[----:B------:R-:W-:-:S04]  /*23c0*/  IMAD.WIDE.U32 R6, R104, R112, R12 ;  /* 0x0000007068067225 */ /* 0x000fc800078e000c */
[----:B------:R-:W-:Y:S01]  /*23d0*/  IMAD.IADD R5, R7, 0x1, R111 ;  /* 0x0000000107057824 */ /* 0x000fe200078e026f */
[----:B--2---:R-:W-:-:S04]  /*23e0*/  LEA R14, P0, R6, R114, 0x1 ;  /* 0x00000072060e7211 */ /* 0x004fc800078008ff */
[----:B------:R-:W-:-:S05]  /*23f0*/  LEA.HI.X R15, R6, R115, R5, 0x1, P0 ;  /* 0x00000073060f7211 */ /* 0x000fca00000f0c05 */
[----:B------:R0:W2:Y:S01]  /*2400*/  @P1 LDG.E.LTC128B.U16 R5, desc[UR38][R14.64] ;  /* 0x000000260e051981 */ /* 0x0000a2000c1e1520 */
[----:B------:R-:W-:Y:S01]  /*2410*/  LEA R10, P0, R106, UR4, 0x1 ;  /* 0x000000046a0a7c11 */ /* 0x000fe2000f8008ff */
[----:B------:R-:W-:Y:S01]  /*2420*/  IMAD.WIDE.U32 R6, R104, R112, R8 ;  /* 0x0000007068067225 */ /* 0x000fe200078e0008 */
[----:B------:R-:W-:Y:S03]  /*2430*/  BSSY B1, `(.L_x_36) ;  /* 0x0000012000017945 */ /* 0x000fe60003800000 */
[----:B------:R-:W-:Y:S02]  /*2440*/  IMAD.IADD R7, R111, 0x1, R7 ;  /* 0x000000016f077824 */ /* 0x000fe400078e0207 */
[----:B------:R-:W-:Y:S01]  /*2450*/  IMAD.WIDE.U32 R20, R101, R110, R6 ;  /* 0x0000006e65147225 */ /* 0x000fe200078e0006 */
[----:B0-----:R-:W-:-:S03]  /*2460*/  SHF.L.U64.HI R15, R112, 0x3, R113 ;  /* 0x00000003700f7819 */ /* 0x001fc60000010271 */
[----:B------:R-:W-:Y:S01]  /*2470*/  IMAD.IADD R7, R107, 0x1, R21 ;  /* 0x000000016b077824 */ /* 0x000fe200078e0215 */
[----:B------:R-:W-:Y:S01]  /*2480*/  LEA R6, P4, R20, R114, 0x1 ;  /* 0x0000007214067211 */ /* 0x000fe200078808ff */
[----:B------:R-:W-:-:S03]  /*2490*/  IMAD.SHL.U32 R14, R112, 0x8, RZ ;  /* 0x00000008700e7824 */ /* 0x000fc600078e00ff */
[----:B------:R-:W-:Y:S01]  /*24a0*/  LEA.HI.X R7, R20, R115, R7, 0x1, P4 ;  /* 0x0000007314077211 */ /* 0x000fe200020f0c07 */
[----:B--2---:R-:W-:-:S05]  /*24b0*/  HADD2.F32 R11, -RZ, R5.H0_H0 ;  /* 0x20000005ff0b7230 */ /* 0x004fca0000004100 */
[----:B------:R-:W-:-:S04]  /*24c0*/  FMUL R11, R11, R90 ;  /* 0x0000005a0b0b7220 */ /* 0x000fc80000400000 */
[----:B------:R-:W-:Y:S01]  /*24d0*/  FFMA R24, R24, R23, R11 ;  /* 0x0000001718187223 */ /* 0x000fe2000000000b */
[----:B------:R-:W-:Y:S02]  /*24e0*/  LEA.HI.X R11, R106, UR5, R103, 0x1, P0 ;  /* 0x000000056a0b7c11 */ /* 0x000fe400080f0c67 */
[----:B------:R-:W-:Y:S02]  /*24f0*/  ISETP.GT.AND P0, PT, R4, 0x1, PT ;  /* 0x000000010400780c */ /* 0x000fe40003f04270 */
[----:B------:R-:W-:Y:S02]  /*2500*/  F2FP.F16.F32.PACK_AB R24, RZ, R24 ;  /* 0x00000018ff18723e */ /* 0x000fe400000000ff */
[----:B------:R-:W-:-:S03]  /*2510*/  ISETP.GT.AND P3, PT, R3, RZ, P0 ;  /* 0x000000ff0300720c */ /* 0x000fc60000764270 */
[----:B------:R0:W-:Y:S10]  /*2520*/  @P1 STG.E.U16 desc[UR38][R10.64], R24 ;  /* 0x000000180a001986 */ /* 0x0001f4000c101526 */
[----:B------:R-:W-:Y:S05]  /*2530*/  @!P3 BRA `(.L_x_37) ;  /* 0x000000000004b947 */ /* 0x000fea0003800000 */
[----:B------:R1:W5:Y:S02]  /*2540*/  LDG.E.LTC128B.U16 R5, desc[UR38][R6.64+0x2] ;  /* 0x0000022606057981 */ /* 0x000364000c1e1520 */
.L_x_37:
[----:B------:R-:W-:Y:S05]  /*2550*/  BSYNC B1 ;  /* 0x0000000000017941 */ /* 0x000fea0003800000 */
.L_x_36:
[----:B-----5:R-:W-:Y:S01]  /*2560*/  HADD2.F32 R103, -RZ, R5.H0_H0 ;  /* 0x20000005ff677230 */ /* 0x020fe20000004100 */
[----:B------:R-:W-:Y:S01]  /*2570*/  ISETP.GT.AND P2, PT, R3, 0x8, P2 ;  /* 0x000000080300780c */ /* 0x000fe20001744270 */
[----:B------:R-:W-:Y:S01]  /*2580*/  IMAD.WIDE.U32 R20, R104, R112, R14 ;  /* 0x0000007068147225 */ /* 0x000fe200078e000e */
[----:B0-----:R-:W-:-:S03]  /*2590*/  PRMT R24, R5, 0x7610, R24 ;  /* 0x0000761005187816 */ /* 0x001fc60000000018 */
[----:B------:R-:W-:Y:S01]  /*25a0*/  FMUL R12, R103, R90 ;  /* 0x0000005a670c7220 */ /* 0x000fe20000400000 */
[----:B------:R-:W-:Y:S01]  /*25b0*/  IMAD.IADD R111, R111, 0x1, R21 ;  /* 0x000000016f6f7824 */ /* 0x000fe200078e0215 */
[----:B------:R-:W-:Y:S02]  /*25c0*/  IADD3 R108, P1, R108, R20, RZ ;  /* 0x000000146c6c7210 */ /* 0x000fe40007f3e0ff */
[----:B------:R-:W-:-:S03]  /*25d0*/  FFMA R12, R25, R23, R12 ;  /* 0x00000017190c7223 */ /* 0x000fc6000000000c */
[----:B------:R-:W-:Y:S01]  /*25e0*/  IMAD.X R13, R111, 0x1, R13, P1 ;  /* 0x000000016f0d7824 */ /* 0x000fe200008e060d */
[C---:B------:R-:W-:Y:S02]  /*25f0*/  LEA R14, P1, R108.reuse, R114, 0x1 ;  /* 0x000000726c0e7211 */ /* 0x040fe400078208ff */
[----:B------:R-:W-:Y:S02]  /*2600*/  F2FP.F16.F32.PACK_AB R12, RZ, R12 ;  /* 0x0000000cff0c723e */ /* 0x000fe400000000ff */
[----:B------:R-:W-:Y:S02]  /*2610*/  LEA.HI.X R15, R108, R115, R13, 0x1, P1 ;  /* 0x000000736c0f7211 */ /* 0x000fe400008f0c0d */
[----:B------:R-:W-:-:S05]  /*2620*/  PRMT R21, R12, 0x7610, R21 ;  /* 0x000076100c157816 */ /* 0x000fca0000000015 */
[----:B------:R0:W-:Y:S04]  /*2630*/  @P3 STG.E.U16 desc[UR38][R10.64+0x2], R21 ;  /* 0x000002150a003986 */ /* 0x0001e8000c101526 */
[----:B------:R-:W2:Y:S01]  /*2640*/  @P2 LDG.E.LTC128B.U16 R24, desc[UR38][R14.64] ;  /* 0x000000260e182981 */ /* 0x000ea2000c1e1520 */
[----:B------:R-:W-:Y:S01]  /*2650*/  IADD3 R20, P1, R8, R20, RZ ;  /* 0x0000001408147210 */ /* 0x000fe20007f3e0ff */
[----:B------:R-:W-:Y:S01]  /*2660*/  BSSY B1, `(.L_x_38) ;  /* 0x0000011000017945 */ /* 0x000fe20003800000 */
[----:B------:R-:W-:Y:S02]  /*2670*/  SHF.L.U64.HI R13, R91, 0x1, R92 ;  /* 0x000000015b0d7819 */ /* 0x000fe4000001025c */
[----:B------:R-:W-:Y:S01]  /*2680*/  ISETP.GT.AND P0, PT, R3, 0x8, P0 ;  /* 0x000000080300780c */ /* 0x000fe20000704270 */
[----:B0-----:R-:W-:Y:S01]  /*2690*/  IMAD.X R21, R9, 0x1, R111, P1 ;  /* 0x0000000109157824 */ /* 0x001fe200008e066f */
[----:B------:R-:W-:Y:S01]  /*26a0*/  LEA R12, P1, R91, R10, 0x1 ;  /* 0x0000000a5b0c7211 */ /* 0x000fe200078208ff */
[----:B------:R-:W-:-:S04]  /*26b0*/  IMAD.WIDE.U32 R20, R101, R110, R20 ;  /* 0x0000006e65147225 */ /* 0x000fc800078e0014 */
[----:B------:R-:W-:Y:S01]  /*26c0*/  IMAD.X R13, R13, 0x1, R11, P1 ;  /* 0x000000010d0d7824 */ /* 0x000fe200008e060b */
[----:B------:R-:W-:Y:S01]  /*26d0*/  LEA R8, P3, R20, R114, 0x1 ;  /* 0x0000007214087211 */ /* 0x000fe200078608ff */
[----:B------:R-:W-:-:S05]  /*26e0*/  IMAD.IADD R9, R107, 0x1, R21 ;  /* 0x000000016b097824 */ /* 0x000fca00078e0215 */
[----:B------:R-:W-:Y:S01]  /*26f0*/  LEA.HI.X R9, R20, R115, R9, 0x1, P3 ;  /* 0x0000007314097211 */ /* 0x000fe200018f0c09 */
[----:B--2---:R-:W-:-:S05]  /*2700*/  HADD2.F32 R5, -RZ, R24.H0_H0 ;  /* 0x20000018ff057230 */ /* 0x004fca0000004100 */
[----:B------:R-:W-:-:S04]  /*2710*/  FMUL R5, R5, R90 ;  /* 0x0000005a05057220 */ /* 0x000fc80000400000 */
[----:B------:R-:W-:-:S05]  /*2720*/  FFMA R5, R26, R23, R5 ;  /* 0x000000171a057223 */ /* 0x000fca0000000005 */
[----:B------:R-:W-:-:S05]  /*2730*/  F2FP.F16.F32.PACK_AB R5, RZ, R5 ;  /* 0x00000005ff05723e */ /* 0x000fca00000000ff */
[----:B------:R0:W-:Y:S01]  /*2740*/  @P2 STG.E.U16 desc[UR38][R12.64], R5 ;  /* 0x000000050c002986 */ /* 0x0001e2000c101526 */
[----:B------:R-:W-:Y:S05]  /*2750*/  @!P0 BRA `(.L_x_39) ;  /* 0x0000000000048947 */ /* 0x000fea0003800000 */
[----:B------:R2:W5:Y:S02]  /*2760*/  LDG.E.LTC128B.U16 R24, desc[UR38][R8.64+0x2] ;  /* 0x0000022608187981 */ /* 0x000564000c1e1520 */
.L_x_39:
[----:B------:R-:W-:Y:S05]  /*2770*/  BSYNC B1 ;  /* 0x0000000000017941 */ /* 0x000fea0003800000 */
.L_x_38:
[----:B0----5:R-:W-:Y:S01]  /*2780*/  HADD2.F32 R5, -RZ, R24.H0_H0 ;  /* 0x20000018ff057230 */ /* 0x021fe20000004100 */
[----:B------:R-:W-:Y:S01]  /*2790*/  ISETP.GT.AND P1, PT, R4, 0x8, PT ;  /* 0x000000080400780c */ /* 0x000fe20003f24270 */
[----:B------:R-:W-:Y:S03]  /*27a0*/  BSSY B1, `(.L_x_40) ;  /* 0x0000008000017945 */ /* 0x000fe60003800000 */
[----:B------:R-:W-:Y:S01]  /*27b0*/  FMUL R14, R5, R90 ;  /* 0x0000005a050e7220 */ /* 0x000fe20000400000 */
[----:B------:R-:W-:-:S03]  /*27c0*/  ISETP.GT.AND P2, PT, R3, RZ, P1 ;  /* 0x000000ff0300720c */ /* 0x000fc60000f44270 */
[----:B------:R-:W-:-:S05]  /*27d0*/  FFMA R14, R27, R23, R14 ;  /* 0x000000171b0e7223 */ /* 0x000fca000000000e */
[----:B------:R-:W-:-:S05]  /*27e0*/  F2FP.F16.F32.PACK_AB R14, RZ, R14 ;  /* 0x0000000eff0e723e */ /* 0x000fca00000000ff */
[----:B------:R0:W-:Y:S01]  /*27f0*/  @P0 STG.E.U16 desc[UR38][R12.64+0x2], R14 ;  /* 0x0000020e0c000986 */ /* 0x0001e2000c101526 */
[----:B------:R-:W-:Y:S05]  /*2800*/  @!P2 BRA `(.L_x_41) ;  /* 0x000000000004a947 */ /* 0x000fea0003800000 */
[----:B------:R3:W5:Y:S02]  /*2810*/  LDG.E.LTC128B.U16 R24, desc[UR38][R6.64+0x10] ;  /* 0x0000102606187981 */ /* 0x000764000c1e1520 */
.L_x_41:
[----:B------:R-:W-:Y:S05]  /*2820*/  BSYNC B1 ;  /* 0x0000000000017941 */ /* 0x000fea0003800000 */
.L_x_40:
[----:B-----5:R-:W-:Y:S01]  /*2830*/  HADD2.F32 R5, -RZ, R24.H0_H0 ;  /* 0x20000018ff057230 */ /* 0x020fe20000004100 */
        /* <DEDUP_REMOVED lines=9> */
.L_x_43:
[----:B------:R-:W-:Y:S05]  /*28d0*/  BSYNC B1 ;  /* 0x0000000000017941 */ /* 0x000fea0003800000 */
.L_x_42:
[----:B----45:R-:W-:Y:S01]  /*28e0*/  HADD2.F32 R5, -RZ, R24.H0_H0 ;  /* 0x20000018ff057230 */ /* 0x030fe20000004100 */
[----:B------:R-:W-:Y:S01]  /*28f0*/  ISETP.GT.AND P1, PT, R3, 0x8, P1 ;  /* 0x000000080300780c */ /* 0x000fe20000f24270 */
[----:B------:R-:W-:Y:S03]  /*2900*/  BSSY B1, `(.L_x_44) ;  /* 0x0000007000017945 */ /* 0x000fe60003800000 */
[----:B0-----:R-:W-:-:S04]  /*2910*/  FMUL R14, R5, R90 ;  /* 0x0000005a050e7220 */ /* 0x001fc80000400000 */
[----:B------:R-:W-:-:S05]  /*2920*/  FFMA R14, R29, R23, R14 ;  /* 0x000000171d0e7223 */ /* 0x000fca000000000e */
[----:B------:R-:W-:-:S05]  /*2930*/  F2FP.F16.F32.PACK_AB R14, RZ, R14 ;  /* 0x0000000eff0e723e */ /* 0x000fca00000000ff */
[----:B------:R0:W-:Y:S01]  /*2940*/  @P3 STG.E.U16 desc[UR38][R10.64+0x12], R14 ;  /* 0x0000120e0a003986 */ /* 0x0001e2000c101526 */
[----:B------:R-:W-:Y:S05]  /*2950*/  @!P1 BRA `(.L_x_45) ;  /* 0x0000000000049947 */ /* 0x000fea0003800000 */
[----:B------:R4:W5:Y:S02]  /*2960*/  LDG.E.LTC128B.U16 R24, desc[UR38][R8.64+0x10] ;  /* 0x0000102608187981 */ /* 0x000964000c1e1520 */
.L_x_45:
[----:B------:R-:W-:Y:S05]  /*2970*/  BSYNC B1 ;  /* 0x0000000000017941 */ /* 0x000fea0003800000 */
.L_x_44:
[----:B-----5:R-:W-:Y:S01]  /*2980*/  HADD2.F32 R5, -RZ, R24.H0_H0 ;  /* 0x20000018ff057230 */ /* 0x020fe20000004100 */
[----:B------:R-:W-:Y:S01]  /*2990*/  ISETP.GT.AND P0, PT, R3, 0x8, P0 ;  /* 0x000000080300780c */ /* 0x000fe20000704270 */
[----:B------:R-:W-:Y:S03]  /*29a0*/  BSSY B1, `(.L_x_46) ;  /* 0x0000007000017945 */ /* 0x000fe60003800000 */
[----:B------:R-:W-:-:S04]  /*29b0*/  FMUL R5, R5, R90 ;  /* 0x0000005a05057220 */ /* 0x000fc80000400000 */
[----:B------:R-:W-:-:S05]  /*29c0*/  FFMA R5, R30, R23, R5 ;  /* 0x000000171e057223 */ /* 0x000fca0000000005 */
[----:B------:R-:W-:-:S05]  /*29d0*/  F2FP.F16.F32.PACK_AB R5, RZ, R5 ;  /* 0x00000005ff05723e */ /* 0x000fca00000000ff */
[----:B------:R0:W-:Y:S01]  /*29e0*/  @P1 STG.E.U16 desc[UR38][R12.64+0x10], R5 ;  /* 0x000010050c001986 */ /* 0x0001e2000c101526 */
[----:B------:R-:W-:Y:S05]  /*29f0*/  @!P0 BRA `(.L_x_47) ;  /* 0x0000000000048947 */ /* 0x000fea0003800000 */
[----:B------:R0:W5:Y:S02]  /*2a00*/  LDG.E.LTC128B.U16 R24, desc[UR38][R8.64+0x12] ;  /* 0x0000122608187981 */ /* 0x000164000c1e1520 */
.L_x_47:
[----:B------:R-:W-:Y:S05]  /*2a10*/  BSYNC B1 ;  /* 0x0000000000017941 */ /* 0x000fea0003800000 */
.L_x_46:
        /* <DEDUP_REMOVED lines=10> */
.L_x_49:
[----:B------:R-:W-:Y:S05]  /*2ac0*/  BSYNC B1 ;  /* 0x0000000000017941 */ /* 0x000fea0003800000 */
.L_x_48:
        /* <DEDUP_REMOVED lines=10> */
.L_x_51:
[----:B------:R-:W-:Y:S05]  /*2b70*/  BSYNC B1 ;  /* 0x0000000000017941 */ /* 0x000fea0003800000 */
.L_x_50:
[----:B0----5:R-:W-:Y:S01]  /*2b80*/  HADD2.F32 R5, -RZ, R24.H0_H0 ;  /* 0x20000018ff057230 */ /* 0x021fe20000004100 */
        /* <DEDUP_REMOVED lines=8> */
.L_x_53:
[----:B------:R-:W-:Y:S05]  /*2c10*/  BSYNC B1 ;  /* 0x0000000000017941 */ /* 0x000fea0003800000 */
.L_x_52:
        /* <DEDUP_REMOVED lines=9> */
.L_x_55:
[----:B------:R-:W-:Y:S05]  /*2cb0*/  BSYNC B1 ;  /* 0x0000000000017941 */ /* 0x000fea0003800000 */
.L_x_54:
        /* <DEDUP_REMOVED lines=10> */
.L_x_57:
[----:B------:R-:W-:Y:S05]  /*2d60*/  BSYNC B1 ;  /* 0x0000000000017941 */ /* 0x000fea0003800000 */
.L_x_56:
        /* <DEDUP_REMOVED lines=10> */
.L_x_59:
[----:B------:R-:W-:Y:S05]  /*2e10*/  BSYNC B1 ;  /* 0x0000000000017941 */ /* 0x000fea0003800000 */
.L_x_58:
        /* <DEDUP_REMOVED lines=9> */
.L_x_61:
[----:B------:R-:W-:Y:S05]  /*2eb0*/  BSYNC B1 ;  /* 0x0000000000017941 */ /* 0x000fea0003800000 */
.L_x_60:
        /* <DEDUP_REMOVED lines=9> */
.L_x_63:
[----:B------:R-:W-:Y:S05]  /*2f50*/  BSYNC B1 ;  /* 0x0000000000017941 */ /* 0x000fea0003800000 */
.L_x_62:
        /* <DEDUP_REMOVED lines=10> */
.L_x_65:
[----:B------:R-:W-:Y:S05]  /*3000*/  BSYNC B1 ;  /* 0x0000000000017941 */ /* 0x000fea0003800000 */
.L_x_64:
        /* <DEDUP_REMOVED lines=10> */
.L_x_67:
[----:B------:R-:W-:Y:S05]  /*30b0*/  BSYNC B1 ;  /* 0x0000000000017941 */ /* 0x000fea0003800000 */
.L_x_66:
        /* <DEDUP_REMOVED lines=9> */
.L_x_69:
[----:B------:R-:W-:Y:S05]  /*3150*/  BSYNC B1 ;  /* 0x0000000000017941 */ /* 0x000fea0003800000 */
.L_x_68:
        /* <DEDUP_REMOVED lines=9> */
.L_x_71:
[----:B------:R-:W-:Y:S05]  /*31f0*/  BSYNC B1 ;  /* 0x0000000000017941 */ /* 0x000fea0003800000 */
.L_x_70:
        /* <DEDUP_REMOVED lines=10> */
.L_x_73:
[----:B------:R-:W-:Y:S05]  /*32a0*/  BSYNC B1 ;  /* 0x0000000000017941 */ /* 0x000fea0003800000 */
.L_x_72:
        /* <DEDUP_REMOVED lines=10> */
.L_x_75:
[----:B------:R-:W-:Y:S05]  /*3350*/  BSYNC B1 ;  /* 0x0000000000017941 */ /* 0x000fea0003800000 */
.L_x_74:
        /* <DEDUP_REMOVED lines=9> */
.L_x_77:
[----:B------:R-:W-:Y:S05]  /*33f0*/  BSYNC B1 ;  /* 0x0000000000017941 */ /* 0x000fea0003800000 */
.L_x_76:
        /* <DEDUP_REMOVED lines=9> */
.L_x_79:
[----:B------:R-:W-:Y:S05]  /*3490*/  BSYNC B1 ;  /* 0x0000000000017941 */ /* 0x000fea0003800000 */
.L_x_78:
        /* <DEDUP_REMOVED lines=10> */
.L_x_81:
[----:B------:R-:W-:Y:S05]  /*3540*/  BSYNC B1 ;  /* 0x0000000000017941 */ /* 0x000fea0003800000 */
.L_x_80:
        /* <DEDUP_REMOVED lines=10> */
.L_x_83:
[----:B------:R-:W-:Y:S05]  /*35f0*/  BSYNC B1 ;  /* 0x0000000000017941 */ /* 0x000fea0003800000 */
.L_x_82:
        /* <DEDUP_REMOVED lines=9> */
.L_x_85:
[----:B------:R-:W-:Y:S05]  /*3690*/  BSYNC B1 ;  /* 0x0000000000017941 */ /* 0x000fea0003800000 */
.L_x_84:
        /* <DEDUP_REMOVED lines=9> */
.L_x_87:
[----:B------:R-:W-:Y:S05]  /*3730*/  BSYNC B1 ;  /* 0x0000000000017941 */ /* 0x000fea0003800000 */
.L_x_86:
        /* <DEDUP_REMOVED lines=10> */
.L_x_89:
[----:B------:R-:W-:Y:S05]  /*37e0*/  BSYNC B1 ;  /* 0x0000000000017941 */ /* 0x000fea0003800000 */
.L_x_88:
        /* <DEDUP_REMOVED lines=10> */
.L_x_91:
[----:B------:R-:W-:Y:S05]  /*3890*/  BSYNC B1 ;  /* 0x0000000000017941 */ /* 0x000fea0003800000 */
.L_x_90:
        /* <DEDUP_REMOVED lines=9> */
.L_x_93:
[----:B------:R-:W-:Y:S05]  /*3930*/  BSYNC B1 ;  /* 0x0000000000017941 */ /* 0x000fea0003800000 */
.L_x_92:
        /* <DEDUP_REMOVED lines=9> */
.L_x_95:
[----:B------:R-:W-:Y:S05]  /*39d0*/  BSYNC B1 ;  /* 0x0000000000017941 */ /* 0x000fea0003800000 */
.L_x_94:
        /* <DEDUP_REMOVED lines=10> */
.L_x_97:
[----:B------:R-:W-:Y:S05]  /*3a80*/  BSYNC B1 ;  /* 0x0000000000017941 */ /* 0x000fea0003800000 */
.L_x_96:
        /* <DEDUP_REMOVED lines=10> */
.L_x_99:
[----:B------:R-:W-:Y:S05]  /*3b30*/  BSYNC B1 ;  /* 0x0000000000017941 */ /* 0x000fea0003800000 */
.L_x_98:
        /* <DEDUP_REMOVED lines=9> */
.L_x_101:
[----:B------:R-:W-:Y:S05]  /*3bd0*/  BSYNC B1 ;  /* 0x0000000000017941 */ /* 0x000fea0003800000 */
.L_x_100:
        /* <DEDUP_REMOVED lines=9> */
.L_x_103:
[----:B------:R-:W-:Y:S05]  /*3c70*/  BSYNC B1 ;  /* 0x0000000000017941 */ /* 0x000fea0003800000 */
.L_x_102:
        /* <DEDUP_REMOVED lines=10> */
.L_x_105:
[----:B------:R-:W-:Y:S05]  /*3d20*/  BSYNC B1 ;  /* 0x0000000000017941 */ /* 0x000fea0003800000 */
.L_x_104:
        /* <DEDUP_REMOVED lines=10> */
.L_x_107:
[----:B------:R-:W-:Y:S05]  /*3dd0*/  BSYNC B1 ;  /* 0x0000000000017941 */ /* 0x000fea0003800000 */
.L_x_106:
        /* <DEDUP_REMOVED lines=9> */
.L_x_109:
[----:B------:R-:W-:Y:S05]  /*3e70*/  BSYNC B1 ;  /* 0x0000000000017941 */ /* 0x000fea0003800000 */
.L_x_108:
        /* <DEDUP_REMOVED lines=9> */
.L_x_111:
[----:B------:R-:W-:Y:S05]  /*3f10*/  BSYNC B1 ;  /* 0x0000000000017941 */ /* 0x000fea0003800000 */
.L_x_110:
        /* <DEDUP_REMOVED lines=10> */
.L_x_113:
[----:B------:R-:W-:Y:S05]  /*3fc0*/  BSYNC B1 ;  /* 0x0000000000017941 */ /* 0x000fea0003800000 */
.L_x_112:
        /* <DEDUP_REMOVED lines=10> */
.L_x_115:
[----:B------:R-:W-:Y:S05]  /*4070*/  BSYNC B1 ;  /* 0x0000000000017941 */ /* 0x000fea0003800000 */
.L_x_114:
        /* <DEDUP_REMOVED lines=9> */
.L_x_117:
[----:B------:R-:W-:Y:S05]  /*4110*/  BSYNC B1 ;  /* 0x0000000000017941 */ /* 0x000fea0003800000 */
.L_x_116:
        /* <DEDUP_REMOVED lines=9> */
.L_x_119:
[----:B------:R-:W-:Y:S05]  /*41b0*/  BSYNC B1 ;  /* 0x0000000000017941 */ /* 0x000fea0003800000 */
.L_x_118:
        /* <DEDUP_REMOVED lines=10> */
.L_x_121:
[----:B------:R-:W-:Y:S05]  /*4260*/  BSYNC B1 ;  /* 0x0000000000017941 */ /* 0x000fea0003800000 */
.L_x_120:
        /* <DEDUP_REMOVED lines=10> */
.L_x_123:
[----:B------:R-:W-:Y:S05]  /*4310*/  BSYNC B1 ;  /* 0x0000000000017941 */ /* 0x000fea0003800000 */
.L_x_122:
        /* <DEDUP_REMOVED lines=9> */
.L_x_125:
[----:B------:R-:W-:Y:S05]  /*43b0*/  BSYNC B1 ;  /* 0x0000000000017941 */ /* 0x000fea0003800000 */
.L_x_124:
        /* <DEDUP_REMOVED lines=9> */
.L_x_127:
[----:B------:R-:W-:Y:S05]  /*4450*/  BSYNC B1 ;  /* 0x0000000000017941 */ /* 0x000fea0003800000 */
.L_x_126:
        /* <DEDUP_REMOVED lines=10> */
.L_x_129:
[----:B------:R-:W-:Y:S05]  /*4500*/  BSYNC B1 ;  /* 0x0000000000017941 */ /* 0x000fea0003800000 */
.L_x_128:
        /* <DEDUP_REMOVED lines=10> */
.L_x_131:
[----:B------:R-:W-:Y:S05]  /*45b0*/  BSYNC B1 ;  /* 0x0000000000017941 */ /* 0x000fea0003800000 */
.L_x_130:
        /* <DEDUP_REMOVED lines=9> */
.L_x_133:
[----:B------:R-:W-:Y:S05]  /*4650*/  BSYNC B1 ;  /* 0x0000000000017941 */ /* 0x000fea0003800000 */
.L_x_132:
        /* <DEDUP_REMOVED lines=9> */
.L_x_135:
[----:B------:R-:W-:Y:S05]  /*46f0*/  BSYNC B1 ;  /* 0x0000000000017941 */ /* 0x000fea0003800000 */
.L_x_134:
        /* <DEDUP_REMOVED lines=10> */
.L_x_137:
[----:B------:R-:W-:Y:S05]  /*47a0*/  BSYNC B1 ;  /* 0x0000000000017941 */ /* 0x000fea0003800000 */
.L_x_136:
        /* <DEDUP_REMOVED lines=10> */
.L_x_139:
[----:B------:R-:W-:Y:S05]  /*4850*/  BSYNC B1 ;  /* 0x0000000000017941 */ /* 0x000fea0003800000 */
.L_x_138:
        /* <DEDUP_REMOVED lines=9> */
.L_x_141:
[----:B------:R-:W-:Y:S05]  /*48f0*/  BSYNC B1 ;  /* 0x0000000000017941 */ /* 0x000fea0003800000 */
.L_x_140:
        /* <DEDUP_REMOVED lines=9> */
.L_x_143:
[----:B------:R-:W-:Y:S05]  /*4990*/  BSYNC B1 ;  /* 0x0000000000017941 */ /* 0x000fea0003800000 */
.L_x_142:
        /* <DEDUP_REMOVED lines=10> */
.L_x_145:
[----:B------:R-:W-:Y:S05]  /*4a40*/  BSYNC B1 ;  /* 0x0000000000017941 */ /* 0x000fea0003800000 */
.L_x_144:
        /* <DEDUP_REMOVED lines=10> */
.L_x_147:
[----:B------:R-:W-:Y:S05]  /*4af0*/  BSYNC B1 ;  /* 0x0000000000017941 */ /* 0x000fea0003800000 */
.L_x_146:
        /* <DEDUP_REMOVED lines=9> */
.L_x_149:
[----:B------:R-:W-:Y:S05]  /*4b90*/  BSYNC B1 ;  /* 0x0000000000017941 */ /* 0x000fea0003800000 */
.L_x_148:
        /* <DEDUP_REMOVED lines=9> */
.L_x_151:
[----:B------:R-:W-:Y:S05]  /*4c30*/  BSYNC B1 ;  /* 0x0000000000017941 */ /* 0x000fea0003800000 */
.L_x_150:
        /* <DEDUP_REMOVED lines=10> */
.L_x_153:
[----:B------:R-:W-:Y:S05]  /*4ce0*/  BSYNC B1 ;  /* 0x0000000000017941 */ /* 0x000fea0003800000 */
.L_x_152:
[----:B-----5:R-:W-:Y:S01]  /*4cf0*/  HADD2.F32 R5, -RZ, R24.H0_H0 ;  /* 0x20000018ff057230 */ /* 0x020fe20000004100 */
[----:B------:R-:W-:Y:S01]  /*4d00*/  ISETP.GT.AND P0, PT, R4, 0x79, PT ;  /* 0x000000790400780c */ /* 0x000fe20003f04270 */
[----:B------:R-:W-:Y:S01]  /*4d10*/  @P2 IMAD.MOV.U32 R4, RZ, RZ, R10 ;  /* 0x000000ffff042224 */ /* 0x000fe200078e000a */
[----:B------:R-:W-:Y:S02]  /*4d20*/  BSSY B1, `(.L_x_154) ;  /* 0x000000a000017945 */ /* 0x000fe40003800000 */
[----:B------:R-:W-:Y:S01]  /*4d30*/  FMUL R5, R5, R90 ;  /* 0x0000005a05057220 */ /* 0x000fe20000400000 */
[----:B------:R-:W-:-:S03]  /*4d40*/  ISETP.GT.AND P3, PT, R3, RZ, P0 ;  /* 0x000000ff0300720c */ /* 0x000fc60000764270 */
[----:B------:R-:W-:-:S05]  /*4d50*/  FFMA R5, R84, R23, R5 ;  /* 0x0000001754057223 */ /* 0x000fca0000000005 */
[----:B------:R-:W-:-:S04]  /*4d60*/  F2FP.F16.F32.PACK_AB R5, RZ, R5 ;  /* 0x00000005ff05723e */ /* 0x000fc800000000ff */
[----:B0-----:R-:W-:Y:S01]  /*4d70*/  PRMT R14, R5, 0x7610, R14 ;  /* 0x00007610050e7816 */ /* 0x001fe2000000000e */
[----:B------:R-:W-:-:S05]  /*4d80*/  @P2 IMAD.MOV.U32 R5, RZ, RZ, R11 ;  /* 0x000000ffff052224 */ /* 0x000fca00078e000b */
[----:B------:R0:W-:Y:S01]  /*4d90*/  @P2 STG.E.U16 desc[UR38][R4.64+0xf0], R14 ;  /* 0x0000f00e04002986 */ /* 0x0001e2000c101526 */
[----:B------:R-:W-:Y:S05]  /*4da0*/  @!P3 BRA `(.L_x_155) ;  /* 0x000000000004b947 */ /* 0x000fea0003800000 */
[----:B------:R0:W5:Y:S02]  /*4db0*/  LDG.E.LTC128B.U16 R24, desc[UR38][R6.64+0xf2] ;  /* 0x0000f22606187981 */ /* 0x000164000c1e1520 */
.L_x_155:
[----:B------:R-:W-:Y:S05]  /*4dc0*/  BSYNC B1 ;  /* 0x0000000000017941 */ /* 0x000fea0003800000 */
.L_x_154:
        /* <DEDUP_REMOVED lines=9> */
.L_x_157:
[----:B------:R-:W-:Y:S05]  /*4e60*/  BSYNC B1 ;  /* 0x0000000000017941 */ /* 0x000fea0003800000 */
.L_x_156:
[----:B-----5:R-:W-:Y:S01]  /*4e70*/  HADD2.F32 R5, -RZ, R24.H0_H0 ;  /* 0x20000018ff057230 */ /* 0x020fe20000004100 */
[----:B------:R-:W-:Y:S01]  /*4e80*/  ISETP.GT.AND P0, PT, R3, 0x8, P0 ;  /* 0x000000080300780c */ /* 0x000fe20000704270 */
[----:B0-----:R-:W-:Y:S01]  /*4e90*/  @P1 IMAD.MOV.U32 R4, RZ, RZ, R12 ;  /* 0x000000ffff041224 */ /* 0x001fe200078e000c */
[----:B------:R-:W-:Y:S02]  /*4ea0*/  BSSY B1, `(.L_x_158) ;  /* 0x0000009000017945 */ /* 0x000fe40003800000 */
[----:B------:R-:W-:-:S04]  /*4eb0*/  FMUL R5, R5, R90 ;  /* 0x0000005a05057220 */ /* 0x000fc80000400000 */
[----:B------:R-:W-:-:S05]  /*4ec0*/  FFMA R5, R86, R23, R5 ;  /* 0x0000001756057223 */ /* 0x000fca0000000005 */
[----:B------:R-:W-:-:S04]  /*4ed0*/  F2FP.F16.F32.PACK_AB R5, RZ, R5 ;  /* 0x00000005ff05723e */ /* 0x000fc800000000ff */
[----:B-1-3--:R-:W-:Y:S01]  /*4ee0*/  PRMT R6, R5, 0x7610, R6 ;  /* 0x0000761005067816 */ /* 0x00afe20000000006 */
[----:B------:R-:W-:-:S05]  /*4ef0*/  @P1 IMAD.MOV.U32 R5, RZ, RZ, R13 ;  /* 0x000000ffff051224 */ /* 0x000fca00078e000d */
[----:B------:R0:W-:Y:S01]  /*4f00*/  @P1 STG.E.U16 desc[UR38][R4.64+0xf0], R6 ;  /* 0x0000f00604001986 */ /* 0x0001e2000c101526 */
[----:B------:R-:W-:Y:S05]  /*4f10*/  @!P0 BRA `(.L_x_159) ;  /* 0x0000000000048947 */ /* 0x000fea0003800000 */
[----:B------:R1:W5:Y:S02]  /*4f20*/  LDG.E.LTC128B.U16 R24, desc[UR38][R8.64+0xf2] ;  /* 0x0000f22608187981 */ /* 0x000364000c1e1520 */
.L_x_159:
[----:B------:R-:W-:Y:S05]  /*4f30*/  BSYNC B1 ;  /* 0x0000000000017941 */ /* 0x000fea0003800000 */
.L_x_158:
[----:B------:R-:W-:Y:S05]  /*4f40*/  @!P0 BRA `(.L_x_160) ;  /* 0x0000001000e88947 */ /* 0x000fea0003800000 */
[----:B-----5:R-:W-:-:S05]  /*4f50*/  HADD2.F32 R3, -RZ, R24.H0_H0 ;  /* 0x20000018ff037230 */ /* 0x020fca0000004100 */
[----:B0-----:R-:W-:-:S04]  /*4f60*/  FMUL R4, R3, R90 ;  /* 0x0000005a03047220 */ /* 0x001fc80000400000 */
[----:B------:R-:W-:-:S05]  /*4f70*/  FFMA R4, R87, R23, R4 ;  /* 0x0000001757047223 */ /* 0x000fca0000000004 */
[----:B------:R-:W-:-:S05]  /*4f80*/  F2FP.F16.F32.PACK_AB R4, RZ, R4 ;  /* 0x00000004ff04723e */ /* 0x000fca00000000ff */
[----:B------:R3:W-:Y:S01]  /*4f90*/  STG.E.U16 desc[UR38][R12.64+0xf2], R4 ;  /* 0x0000f2040c007986 */ /* 0x0007e2000c101526 */
[----:B------:R-:W-:Y:S05]  /*4fa0*/  BRA `(.L_x_160) ;  /* 0x0000001000d07947 */ /* 0x000fea0003800000 */
.L_x_35:
[----:B------:R-:W-:Y:S01]  /*4fb0*/  ISETP.GT.AND P3, PT, R4, 0x1, PT ;  /* 0x000000010400780c */ /* 0x000fe20003f64270 */
[----:B------:R-:W-:Y:S01]  /*4fc0*/  ULDC.64 UR4, c[0x0][0x5c0] ;  /* 0x0001700000047ab9 */ /* 0x000fe20000000a00 */
[-C--:B------:R-:W-:Y:S01]  /*4fd0*/  FMUL R24, R24, R23.reuse ;  /* 0x0000001718187220 */ /* 0x080fe20000400000 */
[----:B------:R-:W-:Y:S01]  /*4fe0*/  LEA R6, P4, R106, UR4, 0x1 ;  /* 0x000000046a067c11 */ /* 0x000fe2000f8808ff */
[-C--:B------:R-:W-:Y:S01]  /*4ff0*/  FMUL R25, R25, R23.reuse ;  /* 0x0000001719197220 */ /* 0x080fe20000400000 */
[----:B------:R-:W-:Y:S01]  /*5000*/  ISETP.GT.AND P0, PT, R3, RZ, P3 ;  /* 0x000000ff0300720c */ /* 0x000fe20001f04270 */
[-C--:B------:R-:W-:Y:S01]  /*5010*/  FMUL R26, R26, R23.reuse ;  /* 0x000000171a1a7220 */ /* 0x080fe20000400000 */
[----:B------:R-:W-:Y:S01]  /*5020*/  F2FP.F16.F32.PACK_AB R24, RZ, R24 ;  /* 0x00000018ff18723e */ /* 0x000fe200000000ff */
[-C--:B------:R-:W-:Y:S01]  /*5030*/  FMUL R27, R27, R23.reuse ;  /* 0x000000171b1b7220 */ /* 0x080fe20000400000 */
[----:B------:R-:W-:Y:S01]  /*5040*/  LEA.HI.X R7, R106, UR5, R103, 0x1, P4 ;  /* 0x000000056a077c11 */ /* 0x000fe2000a0f0c67 */
[----:B------:R-:W-:Y:S01]  /*5050*/  FMUL R28, R28, R23 ;  /* 0x000000171c1c7220 */ /* 0x000fe20000400000 */
[----:B------:R-:W-:Y:S01]  /*5060*/  F2FP.F16.F32.PACK_AB R25, RZ, R25 ;  /* 0x00000019ff19723e */ /* 0x000fe200000000ff */
[-C--:B------:R-:W-:Y:S01]  /*5070*/  FMUL R29, R29, R23.reuse ;  /* 0x000000171d1d7220 */ /* 0x080fe20000400000 */
[----:B------:R-:W-:Y:S01]  /*5080*/  ISETP.GT.AND P2, PT, R3, 0x8, P2 ;  /* 0x000000080300780c */ /* 0x000fe20001744270 */
[----:B------:R-:W-:Y:S01]  /*5090*/  @P1 STG.E.U16 desc[UR38][R6.64], R24 ;  /* 0x0000001806001986 */ /* 0x000fe2000c101526 */
[----:B------:R-:W-:Y:S01]  /*50a0*/  ISETP.GT.AND P1, PT, R4, 0x8, PT ;  /* 0x000000080400780c */ /* 0x000fe20003f24270 */
[-C--:B------:R-:W-:Y:S01]  /*50b0*/  FMUL R30, R30, R23.reuse ;  /* 0x000000171e1e7220 */ /* 0x080fe20000400000 */
[C---:B------:R-:W-:Y:S01]  /*50c0*/  SHF.L.U64.HI R5, R91.reuse, 0x1, R92 ;  /* 0x000000015b057819 */ /* 0x040fe2000001025c */
[----:B------:R-:W-:Y:S01]  /*50d0*/  @P0 STG.E.U16 desc[UR38][R6.64+0x2], R25 ;  /* 0x0000021906000986 */ /* 0x000fe2000c101526 */
[----:B------:R-:W-:Y:S01]  /*50e0*/  LEA R8, P5, R91, R6, 0x1 ;  /* 0x000000065b087211 */ /* 0x000fe200078a08ff */
[-C--:B------:R-:W-:Y:S01]  /*50f0*/  FMUL R31, R31, R23.reuse ;  /* 0x000000171f1f7220 */ /* 0x080fe20000400000 */
[----:B------:R-:W-:Y:S01]  /*5100*/  ISETP.GT.AND P3, PT, R3, 0x8, P3 ;  /* 0x000000080300780c */ /* 0x000fe20001f64270 */
[-C--:B------:R-:W-:Y:S01]  /*5110*/  FMUL R32, R32, R23.reuse ;  /* 0x0000001720207220 */ /* 0x080fe20000400000 */
[----:B------:R-:W-:Y:S01]  /*5120*/  ISETP.GT.AND P0, PT, R4, 0x9, PT ;  /* 0x000000090400780c */ /* 0x000fe20003f04270 */
[----:B------:R-:W-:Y:S01]  /*5130*/  IMAD.X R9, R5, 0x1, R7, P5 ;  /* 0x0000000105097824 */ /* 0x000fe200028e0607 */
[----:B------:R-:W-:Y:S01]  /*5140*/  ISETP.GT.AND P4, PT, R3, RZ, P1 ;  /* 0x000000ff0300720c */ /* 0x000fe20000f84270 */
[-C--:B------:R-:W-:Y:S01]  /*5150*/  FMUL R33, R33, R23.reuse ;  /* 0x0000001721217220 */ /* 0x080fe20000400000 */
[----:B------:R-:W-:Y:S01]  /*5160*/  F2FP.F16.F32.PACK_AB R26, RZ, R26 ;  /* 0x0000001aff1a723e */ /* 0x000fe200000000ff */
[-C--:B------:R-:W-:Y:S01]  /*5170*/  FMUL R34, R34, R23.reuse ;  /* 0x0000001722227220 */ /* 0x080fe20000400000 */
[----:B------:R-:W-:Y:S01]  /*5180*/  ISETP.GT.AND P5, PT, R3, RZ, P0 ;  /* 0x000000ff0300720c */ /* 0x000fe200007a4270 */
[----:B------:R-:W-:Y:S01]  /*5190*/  FMUL R35, R35, R23 ;  /* 0x0000001723237220 */ /* 0x000fe20000400000 */
[----:B------:R-:W-:Y:S01]  /*51a0*/  F2FP.F16.F32.PACK_AB R27, RZ, R27 ;  /* 0x0000001bff1b723e */ /* 0x000fe200000000ff */
[----:B------:R-:W-:Y:S01]  /*51b0*/  @P2 STG.E.U16 desc[UR38][R8.64], R26 ;  /* 0x0000001a08002986 */ /* 0x000fe2000c101526 */
[----:B------:R-:W-:Y:S01]  /*51c0*/  F2FP.F16.F32.PACK_AB R28, RZ, R28 ;  /* 0x0000001cff1c723e */ /* 0x000fe200000000ff */
[-C--:B------:R-:W-:Y:S01]  /*51d0*/  FMUL R36, R36, R23.reuse ;  /* 0x0000001724247220 */ /* 0x080fe20000400000 */
[----:B------:R-:W-:Y:S01]  /*51e0*/  ISETP.GT.AND P2, PT, R3, 0x8, P1 ;  /* 0x000000080300780c */ /* 0x000fe20000f44270 */
[----:B------:R-:W-:Y:S01]  /*51f0*/  @P3 STG.E.U16 desc[UR38][R8.64+0x2], R27 ;  /* 0x0000021b08003986 */ /* 0x000fe2000c101526 */
[----:B------:R-:W-:Y:S01]  /*5200*/  ISETP.GT.AND P1, PT, R4, 0x10, PT ;  /* 0x000000100400780c */ /* 0x000fe20003f24270 */
[----:B------:R-:W-:Y:S01]  /*5210*/  FMUL R37, R37, R23 ;  /* 0x0000001725257220 */ /* 0x000fe20000400000 */
[----:B------:R-:W-:Y:S01]  /*5220*/  F2FP.F16.F32.PACK_AB R29, RZ, R29 ;  /* 0x0000001dff1d723e */ /* 0x000fe200000000ff */
[----:B------:R-:W-:Y:S01]  /*5230*/  @P4 STG.E.U16 desc[UR38][R6.64+0x10], R28 ;  /* 0x0000101c06004986 */ /* 0x000fe2000c101526 */
[C---:B------:R-:W-:Y:S01]  /*5240*/  ISETP.GT.AND P3, PT, R3.reuse, 0x8, P0 ;  /* 0x000000080300780c */ /* 0x040fe20000764270 */
[-C--:B------:R-:W-:Y:S01]  /*5250*/  FMUL R38, R38, R23.reuse ;  /* 0x0000001726267220 */ /* 0x080fe20000400000 */
[----:B------:R-:W-:Y:S01]  /*5260*/  ISETP.GT.AND P0, PT, R4, 0x11, PT ;  /* 0x000000110400780c */ /* 0x000fe20003f04270 */
[----:B------:R-:W-:Y:S01]  /*5270*/  @P5 STG.E.U16 desc[UR38][R6.64+0x12], R29 ;  /* 0x0000121d06005986 */ /* 0x000fe2000c101526 */
        /* <DEDUP_REMOVED lines=161> */
[----:B------:R-:W-:Y:S01]  /*5c90*/  FMUL R87, R87, R23 ;  /* 0x0000001757577220 */ /* 0x000fe20000400000 */
[----:B------:R-:W-:-:S02]  /*5ca0*/  F2FP.F16.F32.PACK_AB R62, RZ, R62 ;  /* 0x0000003eff3e723e */ /* 0x000fc400000000ff */
[C---:B------:R-:W-:Y:S02]  /*5cb0*/  ISETP.GT.AND P5, PT, R3.reuse, RZ, P0 ;  /* 0x000000ff0300720c */ /* 0x040fe400007a4270 */
[----:B------:R-:W-:Y:S01]  /*5cc0*/  F2FP.F16.F32.PACK_AB R63, RZ, R63 ;  /* 0x0000003fff3f723e */ /* 0x000fe200000000ff */
[----:B------:R-:W-:Y:S01]  /*5cd0*/  @P2 STG.E.U16 desc[UR38][R8.64+0x90], R62 ;  /* 0x0000903e08002986 */ /* 0x000fe2000c101526 */
[----:B------:R-:W-:Y:S02]  /*5ce0*/  F2FP.F16.F32.PACK_AB R64, RZ, R64 ;  /* 0x00000040ff40723e */ /* 0x000fe400000000ff */
[C---:B------:R-:W-:Y:S01]  /*5cf0*/  ISETP.GT.AND P2, PT, R3.reuse, 0x8, P1 ;  /* 0x000000080300780c */ /* 0x040fe20000f44270 */
[----:B------:R-:W-:Y:S01]  /*5d00*/  @P3 STG.E.U16 desc[UR38][R8.64+0x92], R63 ;  /* 0x0000923f08003986 */ /* 0x000fe2000c101526 */
[----:B------:R-:W-:Y:S02]  /*5d10*/  ISETP.GT.AND P1, PT, R4, 0x58, PT ;  /* 0x000000580400780c */ /* 0x000fe40003f24270 */
[----:B------:R-:W-:Y:S01]  /*5d20*/  F2FP.F16.F32.PACK_AB R65, RZ, R65 ;  /* 0x00000041ff41723e */ /* 0x000fe200000000ff */
[----:B------:R-:W-:Y:S01]  /*5d30*/  @P4 STG.E.U16 desc[UR38][R6.64+0xa0], R64 ;  /* 0x0000a04006004986 */ /* 0x000fe2000c101526 */
[----:B------:R-:W-:-:S02]  /*5d40*/  ISETP.GT.AND P3, PT, R3, 0x8, P0 ;  /* 0x000000080300780c */ /* 0x000fc40000764270 */
[----:B------:R-:W-:Y:S01]  /*5d50*/  ISETP.GT.AND P0, PT, R4, 0x59, PT ;  /* 0x000000590400780c */ /* 0x000fe20003f04270 */
[----:B------:R-:W-:Y:S01]  /*5d60*/  @P5 STG.E.U16 desc[UR38][R6.64+0xa2], R65 ;  /* 0x0000a24106005986 */ /* 0x000fe2000c101526 */
[C---:B------:R-:W-:Y:S02]  /*5d70*/  ISETP.GT.AND P4, PT, R3.reuse, RZ, P1 ;  /* 0x000000ff0300720c */ /* 0x040fe40000f84270 */
[----:B------:R-:W-:Y:S02]  /*5d80*/  F2FP.F16.F32.PACK_AB R66, RZ, R66 ;  /* 0x00000042ff42723e */ /* 0x000fe400000000ff */
[----:B------:R-:W-:Y:S02]  /*5d90*/  ISETP.GT.AND P5, PT, R3, RZ, P0 ;  /* 0x000000ff0300720c */ /* 0x000fe400007a4270 */
[----:B------:R-:W-:Y:S01]  /*5da0*/  F2FP.F16.F32.PACK_AB R67, RZ, R67 ;  /* 0x00000043ff43723e */ /* 0x000fe200000000ff */
[----:B------:R-:W-:Y:S01]  /*5db0*/  @P2 STG.E.U16 desc[UR38][R8.64+0xa0], R66 ;  /* 0x0000a04208002986 */ /* 0x000fe2000c101526 */
[----:B------:R-:W-:-:S02]  /*5dc0*/  F2FP.F16.F32.PACK_AB R68, RZ, R68 ;  /* 0x00000044ff44723e */ /* 0x000fc400000000ff */
[C---:B------:R-:W-:Y:S01]  /*5dd0*/  ISETP.GT.AND P2, PT, R3.reuse, 0x8, P1 ;  /* 0x000000080300780c */ /* 0x040fe20000f44270 */
[----:B------:R-:W-:Y:S01]  /*5de0*/  @P3 STG.E.U16 desc[UR38][R8.64+0xa2], R67 ;  /* 0x0000a24308003986 */ /* 0x000fe2000c101526 */
[C---:B------:R-:W-:Y:S02]  /*5df0*/  ISETP.GT.AND P1, PT, R4.reuse, 0x60, PT ;  /* 0x000000600400780c */ /* 0x040fe40003f24270 */
[----:B------:R-:W-:Y:S01]  /*5e00*/  F2FP.F16.F32.PACK_AB R69, RZ, R69 ;  /* 0x00000045ff45723e */ /* 0x000fe200000000ff */
[----:B------:R-:W-:Y:S01]  /*5e10*/  @P4 STG.E.U16 desc[UR38][R6.64+0xb0], R68 ;  /* 0x0000b04406004986 */ /* 0x000fe2000c101526 */
[C---:B------:R-:W-:Y:S02]  /*5e20*/  ISETP.GT.AND P3, PT, R3.reuse, 0x8, P0 ;  /* 0x000000080300780c */ /* 0x040fe40000764270 */
[----:B------:R-:W-:Y:S01]  /*5e30*/  ISETP.GT.AND P0, PT, R4, 0x61, PT ;  /* 0x000000610400780c */ /* 0x000fe20003f04270 */
[----:B------:R-:W-:Y:S01]  /*5e40*/  @P5 STG.E.U16 desc[UR38][R6.64+0xb2], R69 ;  /* 0x0000b24506005986 */ /* 0x000fe2000c101526 */
[----:B------:R-:W-:-:S02]  /*5e50*/  ISETP.GT.AND P4, PT, R3, RZ, P1 ;  /* 0x000000ff0300720c */ /* 0x000fc40000f84270 */
[C---:B------:R-:W-:Y:S02]  /*5e60*/  ISETP.GT.AND P5, PT, R3.reuse, RZ, P0 ;  /* 0x000000ff0300720c */ /* 0x040fe400007a4270 */
[----:B------:R-:W-:Y:S02]  /*5e70*/  F2FP.F16.F32.PACK_AB R70, RZ, R70 ;  /* 0x00000046ff46723e */ /* 0x000fe400000000ff */
[----:B------:R-:W-:Y:S02]  /*5e80*/  F2FP.F16.F32.PACK_AB R71, RZ, R71 ;  /* 0x00000047ff47723e */ /* 0x000fe400000000ff */
[----:B------:R-:W-:Y:S01]  /*5e90*/  F2FP.F16.F32.PACK_AB R72, RZ, R72 ;  /* 0x00000048ff48723e */ /* 0x000fe200000000ff */
[----:B------:R-:W-:Y:S01]  /*5ea0*/  @P2 STG.E.U16 desc[UR38][R8.64+0xb0], R70 ;  /* 0x0000b04608002986 */ /* 0x000fe2000c101526 */
[----:B------:R-:W-:Y:S02]  /*5eb0*/  F2FP.F16.F32.PACK_AB R73, RZ, R73 ;  /* 0x00000049ff49723e */ /* 0x000fe400000000ff */
[C---:B------:R-:W-:Y:S01]  /*5ec0*/  ISETP.GT.AND P1, PT, R3.reuse, 0x8, P1 ;  /* 0x000000080300780c */ /* 0x040fe20000f24270 */
[----:B------:R-:W-:Y:S01]  /*5ed0*/  @P3 STG.E.U16 desc[UR38][R8.64+0xb2], R71 ;  /* 0x0000b24708003986 */ /* 0x000fe2000c101526 */
[----:B------:R-:W-:-:S02]  /*5ee0*/  ISETP.GT.AND P2, PT, R3, 0x8, P0 ;  /* 0x000000080300780c */ /* 0x000fc40000744270 */
[C---:B------:R-:W-:Y:S01]  /*5ef0*/  ISETP.GT.AND P0, PT, R4.reuse, 0x69, PT ;  /* 0x000000690400780c */ /* 0x040fe20003f04270 */
[----:B------:R-:W-:Y:S01]  /*5f00*/  @P4 STG.E.U16 desc[UR38][R6.64+0xc0], R72 ;  /* 0x0000c04806004986 */ /* 0x000fe2000c101526 */
[----:B------:R-:W-:Y:S02]  /*5f10*/  ISETP.GT.AND P4, PT, R4, 0x68, PT ;  /* 0x000000680400780c */ /* 0x000fe40003f84270 */
[----:B------:R-:W-:Y:S01]  /*5f20*/  F2FP.F16.F32.PACK_AB R74, RZ, R74 ;  /* 0x0000004aff4a723e */ /* 0x000fe200000000ff */
[----:B------:R-:W-:Y:S01]  /*5f30*/  @P5 STG.E.U16 desc[UR38][R6.64+0xc2], R73 ;  /* 0x0000c24906005986 */ /* 0x000fe2000c101526 */
[C---:B------:R-:W-:Y:S02]  /*5f40*/  ISETP.GT.AND P5, PT, R3.reuse, RZ, P4 ;  /* 0x000000ff0300720c */ /* 0x040fe400027a4270 */
[----:B------:R-:W-:Y:S01]  /*5f50*/  ISETP.GT.AND P3, PT, R3, RZ, P0 ;  /* 0x000000ff0300720c */ /* 0x000fe20000764270 */
[----:B------:R-:W-:Y:S01]  /*5f60*/  @P1 STG.E.U16 desc[UR38][R8.64+0xc0], R74 ;  /* 0x0000c04a08001986 */ /* 0x000fe2000c101526 */
[----:B------:R-:W-:-:S02]  /*5f70*/  F2FP.F16.F32.PACK_AB R75, RZ, R75 ;  /* 0x0000004bff4b723e */ /* 0x000fc400000000ff */
[----:B------:R-:W-:Y:S02]  /*5f80*/  F2FP.F16.F32.PACK_AB R76, RZ, R76 ;  /* 0x0000004cff4c723e */ /* 0x000fe400000000ff */
[C---:B------:R-:W-:Y:S01]  /*5f90*/  ISETP.GT.AND P4, PT, R3.reuse, 0x8, P4 ;  /* 0x000000080300780c */ /* 0x040fe20002784270 */
[----:B------:R-:W-:Y:S01]  /*5fa0*/  @P2 STG.E.U16 desc[UR38][R8.64+0xc2], R75 ;  /* 0x0000c24b08002986 */ /* 0x000fe2000c101526 */
[----:B------:R-:W-:Y:S02]  /*5fb0*/  F2FP.F16.F32.PACK_AB R77, RZ, R77 ;  /* 0x0000004dff4d723e */ /* 0x000fe400000000ff */
[C---:B------:R-:W-:Y:S01]  /*5fc0*/  ISETP.GT.AND P2, PT, R4.reuse, 0x71, PT ;  /* 0x000000710400780c */ /* 0x040fe20003f44270 */
[----:B------:R-:W-:Y:S01]  /*5fd0*/  @P5 STG.E.U16 desc[UR38][R6.64+0xd0], R76 ;  /* 0x0000d04c06005986 */ /* 0x000fe2000c101526 */
[----:B------:R-:W-:Y:S02]  /*5fe0*/  ISETP.GT.AND P5, PT, R3, 0x8, P0 ;  /* 0x000000080300780c */ /* 0x000fe400007a4270 */
[C---:B------:R-:W-:Y:S01]  /*5ff0*/  ISETP.GT.AND P1, PT, R4.reuse, 0x78, PT ;  /* 0x000000780400780c */ /* 0x040fe20003f24270 */
[----:B------:R-:W-:Y:S01]  /*6000*/  @P3 STG.E.U16 desc[UR38][R6.64+0xd2], R77 ;  /* 0x0000d24d06003986 */ /* 0x000fe2000c101526 */
[----:B------:R-:W-:-:S02]  /*6010*/  ISETP.GT.AND P3, PT, R4, 0x70, PT ;  /* 0x000000700400780c */ /* 0x000fc40003f64270 */
[----:B------:R-:W-:Y:S01]  /*6020*/  ISETP.GT.AND P0, PT, R4, 0x79, PT ;  /* 0x000000790400780c */ /* 0x000fe20003f04270 */
[----:B------:R-:W-:Y:S01]  /*6030*/  @P4 IMAD.MOV.U32 R4, RZ, RZ, R8 ;  /* 0x000000ffff044224 */ /* 0x000fe200078e0008 */
[----:B------:R-:W-:Y:S01]  /*6040*/  F2FP.F16.F32.PACK_AB R78, RZ, R78 ;  /* 0x0000004eff4e723e */ /* 0x000fe200000000ff */
[----:B------:R-:W-:Y:S01]  /*6050*/  @P4 IMAD.MOV.U32 R5, RZ, RZ, R9 ;  /* 0x000000ffff054224 */ /* 0x000fe200078e0009 */
[----:B------:R-:W-:Y:S02]  /*6060*/  F2FP.F16.F32.PACK_AB R79, RZ, R79 ;  /* 0x0000004fff4f723e */ /* 0x000fe400000000ff */
[----:B------:R-:W-:Y:S02]  /*6070*/  F2FP.F16.F32.PACK_AB R80, RZ, R80 ;  /* 0x00000050ff50723e */ /* 0x000fe400000000ff */
[----:B------:R0:W-:Y:S01]  /*6080*/  @P4 STG.E.U16 desc[UR38][R4.64+0xd0], R78 ;  /* 0x0000d04e04004986 */ /* 0x0001e2000c101526 */
[----:B------:R-:W-:Y:S02]  /*6090*/  ISETP.GT.AND P4, PT, R3, RZ, P2 ;  /* 0x000000ff0300720c */ /* 0x000fe40001784270 */
[----:B------:R-:W-:-:S02]  /*60a0*/  F2FP.F16.F32.PACK_AB R81, RZ, R81 ;  /* 0x00000051ff51723e */ /* 0x000fc400000000ff */
[----:B------:R-:W-:Y:S02]  /*60b0*/  ISETP.GT.AND P2, PT, R3, 0x8, P2 ;  /* 0x000000080300780c */ /* 0x000fe40001744270 */
[----:B------:R-:W-:Y:S02]  /*60c0*/  F2FP.F16.F32.PACK_AB R82, RZ, R82 ;  /* 0x00000052ff52723e */ /* 0x000fe400000000ff */
[----:B------:R-:W-:Y:S02]  /*60d0*/  F2FP.F16.F32.PACK_AB R83, RZ, R83 ;  /* 0x00000053ff53723e */ /* 0x000fe400000000ff */
[----:B------:R-:W-:Y:S01]  /*60e0*/  F2FP.F16.F32.PACK_AB R84, RZ, R84 ;  /* 0x00000054ff54723e */ /* 0x000fe200000000ff */
[----:B0-----:R-:W-:Y:S01]  /*60f0*/  @P5 IMAD.MOV.U32 R4, RZ, RZ, R8 ;  /* 0x000000ffff045224 */ /* 0x001fe200078e0008 */
[----:B------:R-:W-:Y:S01]  /*6100*/  F2FP.F16.F32.PACK_AB R85, RZ, R85 ;  /* 0x00000055ff55723e */ /* 0x000fe200000000ff */
[----:B------:R-:W-:Y:S01]  /*6110*/  @P5 IMAD.MOV.U32 R5, RZ, RZ, R9 ;  /* 0x000000ffff055224 */ /* 0x000fe200078e0009 */
[----:B------:R-:W-:-:S02]  /*6120*/  F2FP.F16.F32.PACK_AB R86, RZ, R86 ;  /* 0x00000056ff56723e */ /* 0x000fc400000000ff */
[----:B------:R-:W-:Y:S02]  /*6130*/  F2FP.F16.F32.PACK_AB R87, RZ, R87 ;  /* 0x00000057ff57723e */ /* 0x000fe400000000ff */
[----:B------:R0:W-:Y:S01]  /*6140*/  @P5 STG.E.U16 desc[UR38][R4.64+0xd2], R79 ;  /* 0x0000d24f04005986 */ /* 0x0001e2000c101526 */
[C---:B------:R-:W-:Y:S02]  /*6150*/  ISETP.GT.AND P5, PT, R3.reuse, RZ, P3 ;  /* 0x000000ff0300720c */ /* 0x040fe40001fa4270 */
[----:B------:R-:W-:-:S11]  /*6160*/  ISETP.GT.AND P3, PT, R3, 0x8, P3 ;  /* 0x000000080300780c */ /* 0x000fd60001f64270 */
[----:B0-----:R-:W-:Y:S02]  /*6170*/  @P5 IMAD.MOV.U32 R4, RZ, RZ, R6 ;  /* 0x000000ffff045224 */ /* 0x001fe400078e0006 */
[----:B------:R-:W-:-:S05]  /*6180*/  @P5 IMAD.MOV.U32 R5, RZ, RZ, R7 ;  /* 0x000000ffff055224 */ /* 0x000fca00078e0007 */
[----:B------:R0:W-:Y:S01]  /*6190*/  @P5 STG.E.U16 desc[UR38][R4.64+0xe0], R80 ;  /* 0x0000e05004005986 */ /* 0x0001e2000c101526 */
[C---:B------:R-:W-:Y:S02]  /*61a0*/  ISETP.GT.AND P5, PT, R3.reuse, RZ, P0 ;  /* 0x000000ff0300720c */ /* 0x040fe400007a4270 */
[----:B------:R-:W-:Y:S01]  /*61b0*/  ISETP.GT.AND P0, PT, R3, 0x8, P0 ;  /* 0x000000080300780c */ /* 0x000fe20000704270 */
[----:B0-----:R-:W-:Y:S02]  /*61c0*/  @P4 IMAD.MOV.U32 R4, RZ, RZ, R6 ;  /* 0x000000ffff044224 */ /* 0x001fe400078e0006 */
[----:B------:R-:W-:-:S05]  /*61d0*/  @P4 IMAD.MOV.U32 R5, RZ, RZ, R7 ;  /* 0x000000ffff054224 */ /* 0x000fca00078e0007 */
[----:B------:R0:W-:Y:S01]  /*61e0*/  @P4 STG.E.U16 desc[UR38][R4.64+0xe2], R81 ;  /* 0x0000e25104004986 */ /* 0x0001e2000c101526 */
[C---:B------:R-:W-:Y:S02]  /*61f0*/  ISETP.GT.AND P4, PT, R3.reuse, RZ, P1 ;  /* 0x000000ff0300720c */ /* 0x040fe40000f84270 */
[----:B------:R-:W-:Y:S01]  /*6200*/  ISETP.GT.AND P1, PT, R3, 0x8, P1 ;  /* 0x000000080300780c */ /* 0x000fe20000f24270 */
[----:B0-----:R-:W-:Y:S02]  /*6210*/  @P3 IMAD.MOV.U32 R4, RZ, RZ, R8 ;  /* 0x000000ffff043224 */ /* 0x001fe400078e0008 */
[----:B------:R-:W-:-:S05]  /*6220*/  @P3 IMAD.MOV.U32 R5, RZ, RZ, R9 ;  /* 0x000000ffff053224 */ /* 0x000fca00078e0009 */
[----:B------:R0:W-:Y:S02]  /*6230*/  @P3 STG.E.U16 desc[UR38][R4.64+0xe0], R82 ;  /* 0x0000e05204003986 */ /* 0x0001e4000c101526 */
[----:B0-----:R-:W-:Y:S02]  /*6240*/  @P2 IMAD.MOV.U32 R4, RZ, RZ, R8 ;  /* 0x000000ffff042224 */ /* 0x001fe400078e0008 */
[----:B------:R-:W-:-:S05]  /*6250*/  @P2 IMAD.MOV.U32 R5, RZ, RZ, R9 ;  /* 0x000000ffff052224 */ /* 0x000fca00078e0009 */
[----:B------:R0:W-:Y:S02]  /*6260*/  @P2 STG.E.U16 desc[UR38][R4.64+0xe2], R83 ;  /* 0x0000e25304002986 */ /* 0x0001e4000c101526 */
[----:B0-----:R-:W-:Y:S02]  /*6270*/  @P4 IMAD.MOV.U32 R4, RZ, RZ, R6 ;  /* 0x000000ffff044224 */ /* 0x001fe400078e0006 */
[----:B------:R-:W-:-:S05]  /*6280*/  @P4 IMAD.MOV.U32 R5, RZ, RZ, R7 ;  /* 0x000000ffff054224 */ /* 0x000fca00078e0007 */
[----:B------:R0:W-:Y:S04]  /*6290*/  @P4 STG.E.U16 desc[UR38][R4.64+0xf0], R84 ;  /* 0x0000f05404004986 */ /* 0x0001e8000c101526 */
[----:B------:R1:W-:Y:S01]  /*62a0*/  @P5 STG.E.U16 desc[UR38][R6.64+0xf2], R85 ;  /* 0x0000f25506005986 */ /* 0x0003e2000c101526 */
[----:B0-----:R-:W-:Y:S02]  /*62b0*/  @P1 IMAD.MOV.U32 R4, RZ, RZ, R8 ;  /* 0x000000ffff041224 */ /* 0x001fe400078e0008 */
[----:B------:R-:W-:-:S05]  /*62c0*/  @P1 IMAD.MOV.U32 R5, RZ, RZ, R9 ;  /* 0x000000ffff051224 */ /* 0x000fca00078e0009 */
[----:B------:R1:W-:Y:S04]  /*62d0*/  @P1 STG.E.U16 desc[UR38][R4.64+0xf0], R86 ;  /* 0x0000f05604001986 */ /* 0x0003e8000c101526 */
[----:B------:R1:W-:Y:S02]  /*62e0*/  @P0 STG.E.U16 desc[UR38][R8.64+0xf2], R87 ;  /* 0x0000f25708000986 */ /* 0x0003e4000c101526 */
.L_x_160:
[----:B------:R-:W-:Y:S05]  /*62f0*/  BSYNC B0 ;  /* 0x0000000000007941 */ /* 0x000fea0003800000 */
.L_x_34:
[----:B------:R-:W-:Y:S01]  /*6300*/  IADD3 R16, P0, R16, UR36, RZ ;  /* 0x0000002410107c10 */ /* 0x000fe2000ff1e0ff */
[----:B------:R-:W-:Y:S01]  /*6310*/  ULDC.64 UR4, c[0x0][0x650] ;  /* 0x0001940000047ab9 */ /* 0x000fe20000000a00 */
[----:B------:R-:W-:Y:S01]  /*6320*/  PRMT R3, RZ, 0x7610, R3 ;  /* 0x00007610ff037816 */ /* 0x000fe20000000003 */
[----:B------:R-:W-:Y:S01]  /*6330*/  IMAD.MOV.U32 R100, RZ, RZ, -0x1 ;  /* 0xffffffffff647424 */ /* 0x000fe200078e00ff */
[----:B------:R-:W-:Y:S01]  /*6340*/  IADD3.X R17, R17, UR42, RZ, P0, !PT ;  /* 0x0000002a11117c10 */ /* 0x000fe200087fe4ff */
[----:B------:R-:W-:Y:S01]  /*6350*/  IMAD.MOV.U32 R101, RZ, RZ, -0x1 ;  /* 0xffffffffff657424 */ /* 0x000fe200078e00ff */
[----:B------:R-:W-:-:S04]  /*6360*/  ISETP.GE.U32.AND P0, PT, R16, UR4, PT ;  /* 0x0000000410007c0c */ /* 0x000fc8000bf06070 */
[----:B------:R-:W-:-:S13]  /*6370*/  ISETP.GE.U32.AND.EX P0, PT, R17, UR5, PT, P0 ;  /* 0x0000000511007c0c */ /* 0x000fda000bf06100 */
[----:B------:R-:W-:Y:S05]  /*6380*/  @P0 BRA `(.L_x_161) ;  /* 0x00000004004c0947 */ /* 0x000fea0003800000 */
[----:B------:R-:W0:Y:S01]  /*6390*/  LDC.64 R10, c[0x0][0x628] ;  /* 0x00018a00ff0a7b82 */ /* 0x000e220000000a00 */
[----:B---3--:R-:W3:Y:S01]  /*63a0*/  S2R R12, SR_CTAID.X ;  /* 0x00000000000c7919 */ /* 0x008ee20000002500 */
[----:B-12-4-:R-:W-:Y:S02]  /*63b0*/  IMAD.MOV.U32 R8, RZ, RZ, R16 ;  /* 0x000000ffff087224 */ /* 0x016fe400078e0010 */
[----:B------:R-:W-:Y:S01]  /*63c0*/  IMAD.MOV.U32 R9, RZ, RZ, R17 ;  /* 0x000000ffff097224 */ /* 0x000fe200078e0011 */
[----:B------:R-:W1:Y:S03]  /*63d0*/  S2R R20, SR_CTAID.Y ;  /* 0x0000000000147919 */ /* 0x000e660000002600 */
[----:B------:R-:W2:Y:S08]  /*63e0*/  LDC R0, c[0x0][0x630] ;  /* 0x00018c00ff007b82 */ /* 0x000eb00000000800 */
[----:B------:R-:W4:Y:S01]  /*63f0*/  LDC.64 R14, c[0x0][0x620] ;  /* 0x00018800ff0e7b82 */ /* 0x000f220000000a00 */
[----:B0-----:R-:W-:-:S04]  /*6400*/  ISETP.NE.U32.AND P0, PT, R10, RZ, PT ;  /* 0x000000ff0a00720c */ /* 0x001fc80003f05070 */
[----:B------:R-:W-:-:S13]  /*6410*/  ISETP.NE.AND.EX P0, PT, R11, RZ, PT, P0 ;  /* 0x000000ff0b00720c */ /* 0x000fda0003f05300 */
[----:B-1234-:R-:W-:Y:S05]  /*6420*/  @!P0 BRA `(.L_x_162) ;  /* 0x0000000000288947 */ /* 0x01efea0003800000 */
        /* <DEDUP_REMOVED lines=10> */
.L_x_162:
[-CC-:B------:R-:W-:Y:S01]  /*64d0*/  SHF.R.U64 R101, R8, R0.reuse, R9.reuse ;  /* 0x0000000008657219 */ /* 0x180fe20000001209 */
[----:B------:R-:W0:Y:S01]  /*64e0*/  LDC.64 R26, c[0x0][0x640] ;  /* 0x00019000ff1a7b82 */ /* 0x000e220000000a00 */
[----:B------:R-:W-:Y:S01]  /*64f0*/  SHF.R.U32.HI R0, RZ, R0, R9 ;  /* 0x00000000ff007219 */ /* 0x000fe20000011609 */
[----:B------:R-:W-:Y:S01]  /*6500*/  ULDC UR4, c[0x0][0x150] ;  /* 0x0000540000047ab9 */ /* 0x000fe20000000800 */
[----:B------:R-:W-:Y:S02]  /*6510*/  IADD3 R3, P0, RZ, -R101, RZ ;  /* 0x80000065ff037210 */ /* 0x000fe40007f1e0ff */
[----:B------:R-:W-:-:S03]  /*6520*/  I2FP.F32.U32 R7, R12 ;  /* 0x0000000c00077245 */ /* 0x000fc60000201000 */
[----:B------:R-:W1:Y:S01]  /*6530*/  LDC R6, c[0x0][0x618] ;  /* 0x00018600ff067b82 */ /* 0x000e620000000800 */
[----:B------:R-:W-:Y:S02]  /*6540*/  IMAD.X R5, RZ, RZ, ~R0, P0 ;  /* 0x000000ffff057224 */ /* 0x000fe400000e0e00 */
[----:B------:R-:W-:Y:S01]  /*6550*/  FMUL R7, R7, UR4 ;  /* 0x0000000407077c20 */ /* 0x000fe20008400000 */
[----:B------:R-:W-:Y:S01]  /*6560*/  ULDC UR4, c[0x0][0x154] ;  /* 0x0000550000047ab9 */ /* 0x000fe20000000800 */
[-C--:B------:R-:W-:Y:S02]  /*6570*/  IMAD R0, R5, R14.reuse, RZ ;  /* 0x0000000e05007224 */ /* 0x080fe400078e02ff */
[C---:B------:R-:W-:Y:S01]  /*6580*/  IMAD.WIDE.U32 R4, R3.reuse, R14, R16 ;  /* 0x0000000e03047225 */ /* 0x040fe200078e0010 */
[----:B------:R-:W2:Y:S01]  /*6590*/  LDC R8, c[0x0][0x608] ;  /* 0x00018200ff087b82 */ /* 0x000ea20000000800 */
[----:B------:R-:W3:Y:S02]  /*65a0*/  F2I.U32.TRUNC.NTZ R7, R7 ;  /* 0x0000000700077305 */ /* 0x000ee4000020f000 */
[----:B------:R-:W-:Y:S01]  /*65b0*/  IMAD R3, R3, R15, R0 ;  /* 0x0000000f03037224 */ /* 0x000fe200078e0200 */
[----:B------:R-:W-:-:S03]  /*65c0*/  I2FP.F32.U32 R0, R20 ;  /* 0x0000001400007245 */ /* 0x000fc60000201000 */
[----:B------:R-:W-:Y:S01]  /*65d0*/  IMAD.IADD R3, R5, 0x1, R3 ;  /* 0x0000000105037824 */ /* 0x000fe200078e0203 */
[----:B------:R-:W4:Y:S01]  /*65e0*/  LDC R11, c[0x0][0x658] ;  /* 0x00019600ff0b7b82 */ /* 0x000f220000000800 */
[----:B0-----:R-:W-:-:S04]  /*65f0*/  ISETP.NE.U32.AND P0, PT, R26, RZ, PT ;  /* 0x000000ff1a00720c */ /* 0x001fc80003f05070 */
[----:B------:R-:W-:-:S03]  /*6600*/  ISETP.NE.AND.EX P0, PT, R27, RZ, PT, P0 ;  /* 0x000000ff1b00720c */ /* 0x000fc60003f05300 */
[----:B------:R-:W0:Y:S01]  /*6610*/  LDC R9, c[0x0][0x144] ;  /* 0x00005100ff097b82 */ /* 0x000e220000000800 */
[-C--:B-1----:R-:W-:Y:S01]  /*6620*/  SHF.R.U64 R10, R4, R6.reuse, R3 ;  /* 0x00000006040a7219 */ /* 0x082fe20000001203 */
[----:B---3--:R-:W-:Y:S01]  /*6630*/  IMAD.MOV R7, RZ, RZ, -R7 ;  /* 0x000000ffff077224 */ /* 0x008fe200078e0a07 */
[----:B------:R-:W-:Y:S01]  /*6640*/  SHF.R.U32.HI R3, RZ, R6, R3 ;  /* 0x00000006ff037219 */ /* 0x000fe20000011603 */
[----:B------:R-:W-:-:S04]  /*6650*/  FMUL R6, R0, UR4 ;  /* 0x0000000400067c20 */ /* 0x000fc80008400000 */
[----:B------:R-:W1:Y:S01]  /*6660*/  LDC R21, c[0x0][0x148] ;  /* 0x00005200ff157b82 */ /* 0x000e620000000800 */
[----:B------:R3:W0:Y:S01]  /*6670*/  F2I.U32.TRUNC.NTZ R14, R6 ;  /* 0x00000006000e7305 */ /* 0x000622000020f000 */
[-CC-:B--2---:R-:W-:Y:S02]  /*6680*/  SHF.R.U64 R13, R10, R8.reuse, R3.reuse ;  /* 0x000000080a0d7219 */ /* 0x184fe40000001203 */
[----:B------:R-:W-:-:S04]  /*6690*/  SHF.R.U32.HI R0, RZ, R8, R3 ;  /* 0x00000008ff007219 */ /* 0x000fc80000011603 */
[----:B-----5:R-:W2:Y:S01]  /*66a0*/  LDC R24, c[0x0][0x648] ;  /* 0x00019200ff187b82 */ /* 0x020ea20000000800 */
[-CC-:B----4-:R-:W-:Y:S02]  /*66b0*/  SHF.R.U64 R15, R13, R11.reuse, R0.reuse ;  /* 0x0000000b0d0f7219 */ /* 0x190fe40000001200 */
[----:B------:R-:W-:-:S03]  /*66c0*/  SHF.R.U32.HI R5, RZ, R11, R0 ;  /* 0x0000000bff057219 */ /* 0x000fc60000011600 */
[----:B------:R-:W-:Y:S02]  /*66d0*/  IMAD.MOV.U32 R4, RZ, RZ, R15 ;  /* 0x000000ffff047224 */ /* 0x000fe400078e000f */
[----:B------:R-:W4:Y:S01]  /*66e0*/  LDC R28, c[0x0][0x638] ;  /* 0x00018e00ff1c7b82 */ /* 0x000f220000000800 */
[----:B0-----:R-:W-:-:S07]  /*66f0*/  IMAD R25, R9, R7, R12 ;  /* 0x0000000709197224 */ /* 0x001fce00078e020c */
[----:B------:R-:W0:Y:S08]  /*6700*/  LDC R29, c[0x0][0x610] ;  /* 0x00018400ff1d7b82 */ /* 0x000e300000000800 */
[----:B------:R-:W0:Y:S01]  /*6710*/  LDC R30, c[0x0][0x600] ;  /* 0x00018000ff1e7b82 */ /* 0x000e220000000800 */
[----:B-123--:R-:W-:Y:S05]  /*6720*/  @!P0 BRA `(.L_x_163) ;  /* 0x0000000000288947 */ /* 0x00efea0003800000 */
[----:B------:R-:W1:Y:S02]  /*6730*/  LDC R0, c[0x0][0x64c] ;  /* 0x00019300ff007b82 */ /* 0x000e640000000800 */
[----:B-1----:R-:W-:-:S05]  /*6740*/  IADD3 R3, P0, R15, R0, RZ ;  /* 0x000000000f037210 */ /* 0x002fca0007f1e0ff */
        /* <DEDUP_REMOVED lines=8> */
.L_x_163:
[----:B------:R-:W-:Y:S01]  /*67d0*/  ISETP.NE.AND P0, PT, R2, 0x1, PT ;  /* 0x000000010200780c */ /* 0x000fe20003f05270 */
[----:B------:R-:W-:Y:S01]  /*67e0*/  IMAD.MOV R14, RZ, RZ, -R14 ;  /* 0x000000ffff0e7224 */ /* 0x000fe200078e0a0e */
[----:B------:R-:W-:Y:S02]  /*67f0*/  SHF.R.U64 R3, R4, R24, R5 ;  /* 0x0000001804037219 */ /* 0x000fe40000001205 */
[----:B------:R-:W-:Y:S02]  /*6800*/  LOP3.LUT R0, R13, R98, RZ, 0xc0, !PT ;  /* 0x000000620d007212 */ /* 0x000fe400078ec0ff */
[----:B------:R-:W-:Y:S01]  /*6810*/  LOP3.LUT R10, R10, R97, RZ, 0xc0, !PT ;  /* 0x000000610a0a7212 */ /* 0x000fe200078ec0ff */
[----:B------:R-:W-:Y:S02]  /*6820*/  IMAD.MOV R4, RZ, RZ, -R3 ;  /* 0x000000ffff047224 */ /* 0x000fe400078e0a03 */
[----:B------:R-:W-:Y:S02]  /*6830*/  IMAD R0, R93, R3, R0 ;  /* 0x000000035d007224 */ /* 0x000fe400078e0200 */
[----:B----4-:R-:W-:-:S02]  /*6840*/  IMAD R3, R4, R28, R15 ;  /* 0x0000001c04037224 */ /* 0x010fc400078e020f */
[----:B------:R-:W-:Y:S02]  /*6850*/  @P0 IMAD R25, R21, R14, R20 ;  /* 0x0000000e15190224 */ /* 0x000fe400078e0214 */
[----:B0-----:R-:W-:Y:S02]  /*6860*/  IMAD R5, R3, R30, R10 ;  /* 0x0000001e03057224 */ /* 0x001fe400078e020a */
[----:B------:R-:W-:Y:S02]  /*6870*/  IMAD R0, R0, R29, R25 ;  /* 0x0000001d00007224 */ /* 0x000fe400078e0219 */
[----:B------:R-:W-:-:S03]  /*6880*/  IMAD.MOV.U32 R4, RZ, RZ, 0x1 ;  /* 0x00000001ff047424 */ /* 0x000fc600078e00ff */
[----:B------:R-:W-:Y:S02]  /*6890*/  SEL R100, R5, R0, !P0 ;  /* 0x0000000005647207 */ /* 0x000fe40004000000 */
[----:B------:R-:W-:Y:S02]  /*68a0*/  PRMT R3, R4, 0x7610, R3 ;  /* 0x0000761004037816 */ /* 0x000fe40000000003 */
[----:B------:R-:W-:-:S07]  /*68b0*/  SEL R0, R0, R5, !P0 ;  /* 0x0000000500007207 */ /* 0x000fce0004000000 */
.L_x_161:
[----:B------:R-:W-:Y:S01]  /*68c0*/  UIMAD.WIDE.U32 UR4, UR41, 0x24924925, URZ ;  /* 0x24924925290478a5 */ /* 0x000fe2000f8e003f */
[----:B------:R-:W-:Y:S01]  /*68d0*/  LOP3.LUT P0, RZ, R3, 0xff, RZ, 0xc0, !PT ;  /* 0x000000ff03ff7812 */ /* 0x000fe2000780c0ff */
[----:B------:R-:W-:Y:S02]  /*68e0*/  IMAD.MOV.U32 R103, RZ, RZ, R0 ;  /* 0x000000ffff677224 */ /* 0x000fe400078e0000 */
[----:B------:R-:W-:-:S04]  /*68f0*/  UIADD3 UR4, UR41, -UR5, URZ ;  /* 0x8000000529047290 */ /* 0x000fc8000fffe03f */
[----:B------:R-:W-:-:S04]  /*6900*/  ULEA.HI UR4, UR4, UR5, URZ, 0x1f ;  /* 0x0000000504047291 */ /* 0x000fc8000f8ff83f */
[----:B------:R-:W-:-:S04]  /*6910*/  USHF.R.U32.HI UR4, URZ, 0x2, UR4 ;  /* 0x000000023f047899 */ /* 0x000fc80008011604 */
[----:B------:R-:W-:Y:S01]  /*6920*/  UIMAD UR41, UR4, -0x7, UR41 ;  /* 0xfffffff9042978a4 */ /* 0x000fe2000f8e0229 */
[----:B------:R-:W-:Y:S11]  /*6930*/  @P0 BRA `(.L_x_164) ;  /* 0xffffffa800f00947 */ /* 0x000ff6000383ffff */
[----:B------:R-:W-:Y:S05]  /*6940*/  EXIT ;  /* 0x000000000000794d */ /* 0x000fea0003800000 */
.L_x_7:
        /* <DEDUP_REMOVED lines=26> */
.L_x_166:
[----:B------:R-:W0:Y:S01]  /*6af0*/  LDC.64 R30, c[0x0][0x640] ;  /* 0x00019000ff1e7b82 */ /* 0x000e220000000a00 */
[-CC-:B------:R-:W-:Y:S01]  /*6b00*/  SHF.R.U64 R22, R14, R8.reuse, R15.reuse ;  /* 0x000000080e167219 */ /* 0x180fe2000000120f */
[----:B------:R-:W-:Y:S01]  /*6b10*/  IMAD.MOV.U32 R27, RZ, RZ, 0x1 ;  /* 0x00000001ff1b7424 */ /* 0x000fe200078e00ff */
[----:B------:R-:W-:Y:S02]  /*6b20*/  SHF.R.U32.HI R7, RZ, R8, R15 ;  /* 0x00000008ff077219 */ /* 0x000fe4000001160f */
[----:B------:R-:W-:-:S03]  /*6b30*/  IADD3 R13, P0, RZ, -R22, RZ ;  /* 0x80000016ff0d7210 */ /* 0x000fc60007f1e0ff */
[----:B------:R-:W1:Y:S02]  /*6b40*/  LDC R12, c[0x0][0x618] ;  /* 0x00018600ff0c7b82 */ /* 0x000e640000000800 */
[----:B------:R-:W-:Y:S02]  /*6b50*/  IMAD.X R7, RZ, RZ, ~R7, P0 ;  /* 0x000000ffff077224 */ /* 0x000fe400000e0e07 */
[----:B------:R-:W-:-:S04]  /*6b60*/  IMAD.WIDE.U32 R10, R13, R24, R16 ;  /* 0x000000180d0a7225 */ /* 0x000fc800078e0010 */
[----:B------:R-:W2:Y:S01]  /*6b70*/  LDC R14, c[0x0][0x608] ;  /* 0x00018200ff0e7b82 */ /* 0x000ea20000000800 */
[----:B------:R-:W-:-:S04]  /*6b80*/  IMAD R8, R7, R24, RZ ;  /* 0x0000001807087224 */ /* 0x000fc800078e02ff */
[----:B------:R-:W-:-:S03]  /*6b90*/  IMAD R7, R13, R25, R8 ;  /* 0x000000190d077224 */ /* 0x000fc600078e0208 */
[----:B------:R-:W3:Y:S01]  /*6ba0*/  LDC R28, c[0x0][0x658] ;  /* 0x00019600ff1c7b82 */ /* 0x000ee20000000800 */
[----:B------:R-:W-:Y:S01]  /*6bb0*/  IMAD.IADD R7, R11, 0x1, R7 ;  /* 0x000000010b077824 */ /* 0x000fe200078e0207 */
[----:B0-----:R-:W-:Y:S01]  /*6bc0*/  ISETP.NE.U32.AND P0, PT, R30, RZ, PT ;  /* 0x000000ff1e00720c */ /* 0x001fe20003f05070 */
[----:B------:R-:W-:-:S03]  /*6bd0*/  IMAD.MOV.U32 R11, RZ, RZ, -0x1 ;  /* 0xffffffffff0b7424 */ /* 0x000fc600078e00ff */
        /* <DEDUP_REMOVED lines=8> */
[-C--:B---3--:R-:W-:Y:S02]  /*6c60*/  SHF.L.U32 R10, R11, R28.reuse, RZ ;  /* 0x0000001c0b0a7219 */ /* 0x088fe400000006ff */
[--C-:B------:R-:W-:Y:S02]  /*6c70*/  SHF.R.U64 R26, R24, R28, R7.reuse ;  /* 0x0000001c181a7219 */ /* 0x100fe40000001207 */
[----:B------:R-:W-:Y:S02]  /*6c80*/  LOP3.LUT R29, RZ, R10, RZ, 0x33, !PT ;  /* 0x0000000aff1d7212 */ /* 0x000fe400078e33ff */
[----:B------:R-:W-:Y:S01]  /*6c90*/  SHF.R.U32.HI R11, RZ, R28, R7 ;  /* 0x0000001cff0b7219 */ /* 0x000fe20000011607 */
[----:B------:R-:W3:Y:S01]  /*6ca0*/  LDC R32, c[0x0][0x610] ;  /* 0x00018400ff207b82 */ /* 0x000ee20000000800 */
[----:B------:R-:W-:Y:S01]  /*6cb0*/  IMAD.MOV.U32 R10, RZ, RZ, R26 ;  /* 0x000000ffff0a7224 */ /* 0x000fe200078e001a */
[----:B------:R-:W-:Y:S06]  /*6cc0*/  @!P0 BRA `(.L_x_167) ;  /* 0x0000000000288947 */ /* 0x000fec0003800000 */
        /* <DEDUP_REMOVED lines=10> */
.L_x_167:
[----:B------:R-:W-:Y:S02]  /*6d70*/  ISETP.NE.AND P0, PT, R2, 0x1, PT ;  /* 0x000000010200780c */ /* 0x000fe40003f05270 */
[----:B-1----:R-:W-:Y:S01]  /*6d80*/  SHF.R.U64 R8, R10, R8, R11 ;  /* 0x000000080a087219 */ /* 0x002fe2000000120b */
[----:B0-----:R-:W-:Y:S01]  /*6d90*/  VIADD R11, R21, 0xffffffff ;  /* 0xffffffff150b7836 */ /* 0x001fe20000000000 */
[----:B------:R-:W-:Y:S02]  /*6da0*/  SHF.L.U32 R27, R27, R28, RZ ;  /* 0x0000001c1b1b7219 */ /* 0x000fe400000006ff */
[----:B------:R-:W-:Y:S01]  /*6db0*/  LOP3.LUT R5, R24, R29, RZ, 0xc0, !PT ;  /* 0x0000001d18057212 */ /* 0x000fe200078ec0ff */
[----:B------:R-:W-:-:S04]  /*6dc0*/  IMAD.MOV R7, RZ, RZ, -R8 ;  /* 0x000000ffff077224 */ /* 0x000fc800078e0a08 */
[----:B------:R-:W-:Y:S02]  /*6dd0*/  IMAD R5, R27, R8, R5 ;  /* 0x000000081b057224 */ /* 0x000fe400078e0205 */
[----:B------:R-:W-:Y:S01]  /*6de0*/  @P0 IMAD R6, R9, R23, R4 ;  /* 0x0000001709060224 */ /* 0x000fe200078e0204 */
[----:B------:R-:W-:Y:S01]  /*6df0*/  LOP3.LUT R9, R20, R11, RZ, 0xc0, !PT ;  /* 0x0000000b14097212 */ /* 0x000fe200078ec0ff */
[----:B--2---:R-:W-:Y:S02]  /*6e00*/  IMAD R4, R7, R25, R26 ;  /* 0x0000001907047224 */ /* 0x004fe400078e021a */
[----:B---3--:R-:W-:Y:S02]  /*6e10*/  IMAD R6, R5, R32, R6 ;  /* 0x0000002005067224 */ /* 0x008fe400078e0206 */
[----:B------:R-:W-:Y:S02]  /*6e20*/  IMAD R5, R4, R21, R9 ;  /* 0x0000001504057224 */ /* 0x000fe400078e0209 */
[----:B------:R-:W-:-:S02]  /*6e30*/  IMAD.MOV.U32 R8, RZ, RZ, 0x1 ;  /* 0x00000001ff087424 */ /* 0x000fc400078e00ff */
[----:B------:R-:W-:Y:S01]  /*6e40*/  IMAD.MOV.U32 R7, RZ, RZ, R22 ;  /* 0x000000ffff077224 */ /* 0x000fe200078e0016 */
[----:B------:R-:W-:Y:S02]  /*6e50*/  SEL R21, R5, R6, !P0 ;  /* 0x0000000605157207 */ /* 0x000fe40004000000 */
[----:B------:R-:W-:-:S07]  /*6e60*/  SEL R20, R6, R5, !P0 ;  /* 0x0000000506147207 */ /* 0x000fce0004000000 */
.L_x_165:
[----:B------:R-:W-:-:S08]  /*6e70*/  NOP ;  /* 0x0000000000007918 */ /* 0x000fd00000000000 */
[----:B------:R-:W0:-:S00]  /*6e80*/  USETMAXREG.DEALLOC.CTAPOOL 0x28 ;  /* 0x00000028000079c8 */ /* 0x000e0000080e0500 */
[----:B0-----:R-:W-:-:S13]  /*6e90*/  ISETP.NE.AND P0, PT, R3, RZ, PT ;  /* 0x000000ff0300720c */ /* 0x001fda0003f05270 */
[----:B------:R-:W-:Y:S05]  /*6ea0*/  @P0 EXIT ;  /* 0x000000000000094d */ /* 0x000fea0003800000 */
[----:B------:R-:W-:Y:S01]  /*6eb0*/  LOP3.LUT P0, RZ, R8, 0xff, RZ, 0xc0, !PT ;  /* 0x000000ff08ff7812 */ /* 0x000fe2000780c0ff */
[----:B------:R-:W-:Y:S02]  /*6ec0*/  IMAD.MOV.U32 R3, RZ, RZ, 0x1 ;  /* 0x00000001ff037424 */ /* 0x000fe400078e00ff */
[----:B------:R-:W-:-:S10]  /*6ed0*/  IMAD.MOV.U32 R8, RZ, RZ, RZ ;  /* 0x000000ffff087224 */ /* 0x000fd400078e00ff */
[----:B------:R-:W-:Y:S05]  /*6ee0*/  @!P0 BRA `(.L_x_168) ;  /* 0x0000000c00308947 */ /* 0x000fea0003800000 */
[----:B------:R-:W0:Y:S01]  /*6ef0*/  LDC R3, c[0x0][0x28c] ;  /* 0x0000a300ff037b82 */ /* 0x000e220000000800 */
[----:B------:R-:W1:Y:S01]  /*6f00*/  S2R R13, SR_CgaCtaId ;  /* 0x00000000000d7919 */ /* 0x000e620000008800 */
[----:B------:R-:W-:Y:S01]  /*6f10*/  ULDC UR5, c[0x0][0x658] ;  /* 0x0001960000057ab9 */ /* 0x000fe20000000800 */
[----:B------:R-:W-:Y:S01]  /*6f20*/  UMOV UR6, 0xffffffff ;  /* 0xffffffff00067882 */ /* 0x000fe20000000000 */
[----:B------:R-:W-:Y:S01]  /*6f30*/  BSSY B0, `(.L_x_168) ;  /* 0x00000c7000007945 */ /* 0x000fe20003800000 */
[----:B------:R-:W-:Y:S01]  /*6f40*/  USHF.L.U32 UR6, UR6, UR5, URZ ;  /* 0x0000000506067299 */ /* 0x000fe2000800063f */
[----:B------:R-:W-:Y:S01]  /*6f50*/  IMAD.MOV.U32 R10, RZ, RZ, 0x1 ;  /* 0x00000001ff0a7424 */ /* 0x000fe200078e00ff */
[----:B------:R-:W-:Y:S01]  /*6f60*/  LOP3.LUT R9, R18, 0x2, RZ, 0xfc, !PT ;  /* 0x0000000212097812 */ /* 0x000fe200078efcff */
[----:B------:R-:W-:Y:S01]  /*6f70*/  IMAD.MOV.U32 R8, RZ, RZ, RZ ;  /* 0x000000ffff087224 */ /* 0x000fe200078e00ff */
[----:B------:R-:W-:Y:S01]  /*6f80*/  ULDC UR4, c[0x0][0x600] ;  /* 0x0001800000047ab9 */ /* 0x000fe20000000800 */
[----:B------:R-:W-:Y:S01]  /*6f90*/  UMOV UR7, 0x1 ;  /* 0x0000000100077882 */ /* 0x000fe20000000000 */
[----:B------:R-:W-:-:S02]  /*6fa0*/  UIADD3 UR15, UR4, -0x1, URZ ;  /* 0xffffffff040f7890 */ /* 0x000fc4000fffe03f */
[----:B------:R-:W-:Y:S02]  /*6fb0*/  USHF.L.U32 UR17, UR7, UR5, URZ ;  /* 0x0000000507117299 */ /* 0x000fe4000800063f */
[----:B------:R-:W-:Y:S01]  /*6fc0*/  ULOP3.LUT UR16, URZ, UR6, URZ, 0x33, !UPT ;  /* 0x000000063f107292 */ /* 0x000fe2000f8e333f */
[----:B------:R-:W-:Y:S01]  /*6fd0*/  ULDC.64 UR20, c[0x0][0x198] ;  /* 0x0000660000147ab9 */ /* 0x000fe20000000a00 */
[----:B0-----:R-:W-:-:S05]  /*6fe0*/  VIADD R3, R3, 0x3f ;  /* 0x0000003f03037836 */ /* 0x001fca0000000000 */
[----:B------:R-:W-:-:S04]  /*6ff0*/  SHF.R.S32.HI R4, RZ, 0x1f, R3 ;  /* 0x0000001fff047819 */ /* 0x000fc80000011403 */
[----:B------:R-:W-:Y:S01]  /*7000*/  LEA.HI R4, R4, R3, RZ, 0x6 ;  /* 0x0000000304047211 */ /* 0x000fe200078f30ff */
[C---:B-1----:R-:W-:Y:S02]  /*7010*/  IMAD.SHL.U32 R12, R13.reuse, 0x20, RZ ;  /* 0x000000200d0c7824 */ /* 0x042fe400078e00ff */
[----:B------:R-:W-:Y:S01]  /*7020*/  IMAD.SHL.U32 R13, R13, 0x800, RZ ;  /* 0x000008000d0d7824 */ /* 0x000fe200078e00ff */
[----:B------:R-:W-:Y:S01]  /*7030*/  SHF.R.S32.HI R11, RZ, 0x6, R4 ;  /* 0x00000006ff0b7819 */ /* 0x000fe20000011404 */
[----:B------:R-:W-:Y:S01]  /*7040*/  IMAD.MOV.U32 R3, RZ, RZ, 0x1 ;  /* 0x00000001ff037424 */ /* 0x000fe200078e00ff */
[----:B------:R-:W-:Y:S02]  /*7050*/  LOP3.LUT R12, R12, 0x60, RZ, 0xc0, !PT ;  /* 0x000000600c0c7812 */ /* 0x000fe400078ec0ff */
[----:B------:R-:W-:Y:S01]  /*7060*/  LOP3.LUT R13, R13, 0x1800, RZ, 0xc0, !PT ;  /* 0x000018000d0d7812 */ /* 0x000fe200078ec0ff */
[----:B------:R-:W-:-:S07]  /*7070*/  VIADD R19, R11, 0x1 ;  /* 0x000000010b137836 */ /* 0x000fce0000000000 */
.L_x_179:
[----:B------:R-:W-:-:S03]  /*7080*/  UMOV UR4, 0xffffffff ;  /* 0xffffffff00047882 */ /* 0x000fc60000000000 */
[----:B------:R-:W-:Y:S05]  /*7090*/  BRA.DIV UR4, `(.L_x_169) ;  /* 0x0000001204187947 */ /* 0x000fea000b800000 */
[----:B------:R-:W-:-:S13]  /*70a0*/  ELECT P6, URZ, PT ;  /* 0x00000000003f782f */ /* 0x000fda00038c0000 */
.L_x_193:
[----:B------:R-:W0:Y:S01]  /*70b0*/  LDC R4, c[0x0][0x28c] ;  /* 0x0000a300ff047b82 */ /* 0x000e220000000800 */
[----:B------:R-:W-:Y:S01]  /*70c0*/  BSSY B1, `(.L_x_170) ;  /* 0x0000038000017945 */ /* 0x000fe20003800000 */
[----:B0-----:R-:W-:-:S13]  /*70d0*/  ISETP.LT.OR P6, PT, R4, 0x1, !P6 ;  /* 0x000000010400780c */ /* 0x001fda00077c1670 */
[----:B------:R-:W-:Y:S05]  /*70e0*/  @P6 BRA `(.L_x_171) ;  /* 0x0000000000d46947 */ /* 0x000fea0003800000 */
[----:B------:R-:W-:Y:S02]  /*70f0*/  IMAD.SHL.U32 R20, R20, 0x80, RZ ;  /* 0x0000008014147824 */ /* 0x000fe400078e00ff */
[----:B------:R-:W-:Y:S02]  /*7100*/  IMAD R21, R21, 0x80, R12 ;  /* 0x0000008015157824 */ /* 0x000fe400078e020c */
[----:B------:R-:W-:Y:S02]  /*7110*/  IMAD.MOV.U32 R22, RZ, RZ, RZ ;  /* 0x000000ffff167224 */ /* 0x000fe400078e00ff */
[----:B------:R-:W-:Y:S02]  /*7120*/  IMAD.MOV.U32 R4, RZ, RZ, R19 ;  /* 0x000000ffff047224 */ /* 0x000fe400078e0013 */
[----:B------:R-:W-:Y:S02]  /*7130*/  IMAD.MOV.U32 R5, RZ, RZ, R3 ;  /* 0x000000ffff057224 */ /* 0x000fe400078e0003 */
[----:B------:R-:W-:-:S07]  /*7140*/  IMAD.MOV.U32 R6, RZ, RZ, R8 ;  /* 0x000000ffff067224 */ /* 0x000fce00078e0008 */
.L_x_174:
[----:B------:R-:W0:Y:S01]  /*7150*/  S2R R15, SR_CgaCtaId ;  /* 0x00000000000f7919 */ /* 0x000e220000008800 */
[----:B------:R-:W-:Y:S02]  /*7160*/  MOV R14, 0x400 ;  /* 0x00000400000e7802 */ /* 0x000fe40000000f00 */
[----:B------:R-:W-:Y:S02]  /*7170*/  ISETP.NE.AND P1, PT, R0, RZ, PT ;  /* 0x000000ff0000720c */ /* 0x000fe40003f25270 */
[----:B0-----:R-:W-:Y:S02]  /*7180*/  LEA R25, R15, R14, 0x18 ;  /* 0x0000000e0f197211 */ /* 0x001fe400078ec0ff */
[----:B------:R-:W-:-:S09]  /*7190*/  SHF.L.U32 R14, R5, 0x1f, RZ ;  /* 0x0000001f050e7819 */ /* 0x000fd200000006ff */
[----:B------:R-:W0:Y:S01]  /*71a0*/  @!P1 LDC R15, c[0x0][0x500] ;  /* 0x00014000ff0f9b82 */ /* 0x000e220000000800 */
[----:B------:R-:W-:-:S04]  /*71b0*/  IMAD R23, R6, 0x8, R25 ;  /* 0x0000000806177824 */ /* 0x000fc800078e0219 */
[----:B------:R-:W1:Y:S02]  /*71c0*/  SYNCS.PHASECHK.TRANS64.TRYWAIT P0, [R23+URZ+0x38], R14 ;  /* 0x0000380e170075a7 */ /* 0x000e64000800017f */
[----:B-1----:R-:W-:Y:S05]  /*71d0*/  @!P0 BRA `(.L_x_172) ;  /* 0x0000000c00e88947 */ /* 0x002fea0003800000 */
.L_x_194:
[----:B-1----:R-:W-:Y:S01]  /*71e0*/  PRMT R14, R9, 0x9910, RZ ;  /* 0x00009910090e7816 */ /* 0x002fe200000000ff */
[----:B0-----:R0:W-:Y:S03]  /*71f0*/  @!P1 SYNCS.ARRIVE.TRANS64 RZ, [R23+URZ], R15 ;  /* 0x0000000f17ff99a7 */ /* 0x0011e6000800003f */
[----:B------:R-:W-:-:S13]  /*7200*/  ISETP.NE.AND P0, PT, R14, 0x2, PT ;  /* 0x000000020e00780c */ /* 0x000fda0003f05270 */
[----:B0-----:R-:W-:Y:S05]  /*7210*/  @P0 BRA `(.L_x_173) ;  /* 0x0000000000040947 */ /* 0x001fea0003800000 */
[----:B------:R-:W-:Y:S01]  /*7220*/  BPT.TRAP 0x1 ;  /* 0x000000040000795c */ /* 0x000fe20000300000 */
.L_x_173:
[C---:B------:R-:W-:Y:S01]  /*7230*/  IMAD R14, R6.reuse, 0x2000, R13 ;  /* 0x00002000060e7824 */ /* 0x040fe200078e020d */
[----:B------:R-:W-:Y:S01]  /*7240*/  R2UR UR9, R23 ;  /* 0x00000000170972ca */ /* 0x000fe200000e0000 */
[--C-:B------:R-:W-:Y:S01]  /*7250*/  IMAD R15, R6, 0x4000, R25.reuse ;  /* 0x00004000060f7824 */ /* 0x100fe200078e0219 */
[----:B------:R-:W-:Y:S01]  /*7260*/  UIADD3 UR4, UP0, UR20, 0xf0, URZ ;  /* 0x000000f014047890 */ /* 0x000fe2000ff1e03f */
[----:B------:R-:W-:Y:S01]  /*7270*/  IMAD R14, R14, 0x2, R25 ;  /* 0x000000020e0e7824 */ /* 0x000fe200078e0219 */
[----:B------:R-:W-:Y:S01]  /*7280*/  R2UR UR11, R20 ;  /* 0x00000000140b72ca */ /* 0x000fe200000e0000 */
[----:B------:R-:W-:Y:S01]  /*7290*/  VIADD R4, R4, 0xffffffff ;  /* 0xffffffff04047836 */ /* 0x000fe20000000000 */
[----:B------:R-:W-:Y:S01]  /*72a0*/  R2UR UR5, R15 ;  /* 0x000000000f0572ca */ /* 0x000fe200000e0000 */
[----:B------:R-:W-:Y:S01]  /*72b0*/  UIADD3 UR22, UP1, UR20, 0x1f0, URZ ;  /* 0x000001f014167890 */ /* 0x000fe2000ff3e03f */
[----:B------:R-:W-:Y:S01]  /*72c0*/  R2UR UR8, R14 ;  /* 0x000000000e0872ca */ /* 0x000fe200000e0000 */
[----:B------:R-:W-:Y:S01]  /*72d0*/  VIADD R6, R6, 0x1 ;  /* 0x0000000106067836 */ /* 0x000fe20000000000 */
[----:B------:R-:W-:Y:S01]  /*72e0*/  R2UR UR10, R22 ;  /* 0x00000000160a72ca */ /* 0x000fe200000e0000 */
[----:B------:R-:W-:Y:S01]  /*72f0*/  UIADD3.X UR23, URZ, UR21, URZ, UP1, !UPT ;  /* 0x000000153f177290 */ /* 0x000fe20008ffe43f */
[----:B------:R-:W-:Y:S01]  /*7300*/  R2UR UR12, R7 ;  /* 0x00000000070c72ca */ /* 0x000fe200000e0000 */
[----:B------:R-:W-:Y:S01]  /*7310*/  UMOV UR6, 0x0 ;  /* 0x0000000000067882 */ /* 0x000fe20000000000 */
[----:B------:R-:W-:Y:S01]  /*7320*/  R2UR UR18, R21 ;  /* 0x00000000151272ca */ /* 0x000fe200000e0000 */
[----:B------:R-:W-:Y:S01]  /*7330*/  UMOV UR7, 0x10000000 ;  /* 0x1000000000077882 */ /* 0x000fe20000000000 */
[----:B------:R-:W-:Y:S01]  /*7340*/  ISETP.GT.AND P1, PT, R4, 0x1, PT ;  /* 0x000000010400780c */ /* 0x000fe20003f24270 */
[----:B------:R-:W-:Y:S01]  /*7350*/  UMOV UR19, 0xf0000 ;  /* 0x000f000000137882 */ /* 0x000fe20000000000 */
[----:B------:R-:W-:Y:S01]  /*7360*/  ISETP.NE.AND P0, PT, R6, 0x7, PT ;  /* 0x000000070600780c */ /* 0x000fe20003f05270 */
[----:B------:R-:W-:Y:S01]  /*7370*/  UIADD3 UR13, UR5, 0x180, URZ ;  /* 0x00000180050d7890 */ /* 0x000fe2000fffe03f */
[----:B------:R-:W-:Y:S01]  /*7380*/  VIADD R22, R22, 0x40 ;  /* 0x0000004016167836 */ /* 0x000fe20000000000 */
[----:B------:R-:W-:Y:S01]  /*7390*/  UIADD3.X UR5, URZ, UR21, URZ, UP0, !UPT ;  /* 0x000000153f057290 */ /* 0x000fe200087fe43f */
[----:B------:R-:W-:Y:S01]  /*73a0*/  SEL R14, RZ, 0x1, P0 ;  /* 0x00000001ff0e7807 */ /* 0x000fe20000000000 */
[----:B------:R-:W-:Y:S01]  /*73b0*/  UIADD3 UR14, UR8, 0x1c180, URZ ;  /* 0x0001c180080e7890 */ /* 0x000fe2000fffe03f */
[----:B------:R-:W-:-:S02]  /*73c0*/  SEL R6, R6, RZ, P0 ;  /* 0x000000ff06067207 */ /* 0x000fc40000000000 */
[----:B------:R-:W-:Y:S01]  /*73d0*/  UMOV UR8, UR13 ;  /* 0x0000000d00087c82 */ /* 0x000fe20008000000 */
[----:B------:R-:W-:-:S03]  /*73e0*/  LOP3.LUT R5, R5, R14, RZ, 0x3c, !PT ;  /* 0x0000000e05057212 */ /* 0x000fc600078e3cff */
[----:B------:R0:W-:Y:S02]  /*73f0*/  UTMALDG.3D [UR8], [UR4], desc[UR6] ;  /* 0x00000608040075b4 */ /* 0x0001e40008011000 */
[----:B0-----:R-:W-:Y:S01]  /*7400*/  UMOV UR8, UR14 ;  /* 0x0000000e00087c82 */ /* 0x001fe20008000000 */
[----:B------:R-:W-:Y:S02]  /*7410*/  UMOV UR11, UR18 ;  /* 0x00000012000b7c82 */ /* 0x000fe40008000000 */
[----:B------:R0:W-:Y:S02]  /*7420*/  UTMALDG.3D.MULTICAST [UR8], [UR22], UR19, desc[UR6] ;  /* 0x00000608160073b4 */ /* 0x0001e40008011813 */
[----:B0-----:R-:W-:Y:S05]  /*7430*/  @P1 BRA `(.L_x_174) ;  /* 0xfffffffc00441947 */ /* 0x001fea000383ffff */
.L_x_171:
[----:B------:R-:W-:Y:S05]  /*7440*/  BSYNC B1 ;  /* 0x0000000000017941 */ /* 0x000fea0003800000 */
.L_x_170:
[----:B------:R-:W-:Y:S01]  /*7450*/  LOP3.LUT P1, RZ, R10, 0xff, RZ, 0xc0, !PT ;  /* 0x000000ff0aff7812 */ /* 0x000fe2000782c0ff */
[C---:B------:R-:W-:Y:S01]  /*7460*/  IMAD.IADD R15, R11.reuse, 0x1, R8 ;  /* 0x000000010b0f7824 */ /* 0x040fe200078e0208 */
[----:B------:R-:W-:Y:S01]  /*7470*/  ULDC.64 UR4, c[0x0][0x650] ;  /* 0x0001940000047ab9 */ /* 0x000fe20000000a00 */
[----:B------:R-:W-:Y:S01]  /*7480*/  ISETP.GE.U32.AND P2, PT, R11, 0x7, PT ;  /* 0x000000070b00780c */ /* 0x000fe20003f46070 */
[----:B------:R-:W-:Y:S01]  /*7490*/  BSSY B1, `(.L_x_175) ;  /* 0x000006e000017945 */ /* 0x000fe20003800000 */
[C---:B------:R-:W-:Y:S01]  /*74a0*/  IMAD.WIDE.U32 R4, R15.reuse, 0x24924925, RZ ;  /* 0x249249250f047825 */ /* 0x040fe200078e00ff */
[----:B------:R-:W-:Y:S02]  /*74b0*/  ISETP.GT.U32.AND P0, PT, R15, 0x6, PT ;  /* 0x000000060f00780c */ /* 0x000fe40003f04070 */
[----:B------:R-:W-:Y:S01]  /*74c0*/  PRMT R10, RZ, 0x7610, R10 ;  /* 0x00007610ff0a7816 */ /* 0x000fe2000000000a */
[----:B------:R-:W-:Y:S01]  /*74d0*/  IMAD.MOV.U32 R20, RZ, RZ, -0x1 ;  /* 0xffffffffff147424 */ /* 0x000fe200078e00ff */
[----:B------:R-:W-:Y:S01]  /*74e0*/  ISETP.LT.U32.AND P0, PT, R11, 0x7, P0 ;  /* 0x000000070b00780c */ /* 0x000fe20000701070 */
[----:B------:R-:W-:-:S02]  /*74f0*/  IMAD.MOV.U32 R21, RZ, RZ, -0x1 ;  /* 0xffffffffff157424 */ /* 0x000fc400078e00ff */
[----:B------:R-:W0:Y:S01]  /*7500*/  @P1 S2R R7, SR_CgaCtaId ;  /* 0x0000000000071919 */ /* 0x000e220000008800 */
[----:B------:R-:W-:Y:S02]  /*7510*/  SEL R4, RZ, 0x1, !P0 ;  /* 0x00000001ff047807 */ /* 0x000fe40004000000 */
[----:B------:R-:W-:Y:S02]  /*7520*/  IADD3 R16, P0, R16, UR36, RZ ;  /* 0x0000002410107c10 */ /* 0x000fe4000ff1e0ff */
[----:B------:R-:W-:Y:S02]  /*7530*/  @P1 MOV R6, 0x400 ;  /* 0x0000040000061802 */ /* 0x000fe40000000f00 */
[----:B------:R-:W-:Y:S02]  /*7540*/  IADD3.X R17, R17, UR42, RZ, P0, !PT ;  /* 0x0000002a11117c10 */ /* 0x000fe400087fe4ff */
[----:B------:R-:W-:Y:S02]  /*7550*/  ISETP.GE.U32.AND P0, PT, R16, UR4, PT ;  /* 0x0000000410007c0c */ /* 0x000fe4000bf06070 */
[----:B------:R-:W-:-:S02]  /*7560*/  LOP3.LUT R3, R3, R4, RZ, 0x3c, !PT ;  /* 0x0000000403037212 */ /* 0x000fc400078e3cff */
[----:B------:R-:W-:Y:S02]  /*7570*/  ISETP.GE.U32.AND.EX P0, PT, R17, UR5, PT, P0 ;  /* 0x0000000511007c0c */ /* 0x000fe4000bf06100 */
[----:B------:R-:W-:Y:S02]  /*7580*/  PRMT R4, RZ, 0x7610, R4 ;  /* 0x00007610ff047816 */ /* 0x000fe40000000004 */
[----:B0-----:R-:W-:Y:S01]  /*7590*/  @P1 LEA R6, R7, R6, 0x18 ;  /* 0x0000000607061211 */ /* 0x001fe200078ec0ff */
[----:B------:R-:W-:-:S03]  /*75a0*/  IMAD.IADD R7, R15, 0x1, -R5 ;  /* 0x000000010f077824 */ /* 0x000fc600078e0a05 */
[----:B------:R0:W-:Y:S02]  /*75b0*/  @P1 SYNCS.ARRIVE.TRANS64.A1T0 RZ, [R6+URZ+0x88], RZ ;  /* 0x000088ff06ff19a7 */ /* 0x0001e4000810003f */
[----:B------:R-:W-:-:S04]  /*75c0*/  LEA.HI R7, R7, R5, RZ, 0x1f ;  /* 0x0000000507077211 */ /* 0x000fc800078ff8ff */
[----:B------:R-:W-:Y:S01]  /*75d0*/  SHF.R.U32.HI R8, RZ, 0x2, R7 ;  /* 0x00000002ff087819 */ /* 0x000fe20000011607 */
[----:B------:R-:W-:-:S03]  /*75e0*/  IMAD.MOV.U32 R7, RZ, RZ, -0x1 ;  /* 0xffffffffff077424 */ /* 0x000fc600078e00ff */
[----:B------:R-:W-:Y:S01]  /*75f0*/  @P2 LOP3.LUT R3, R3, 0x1, R8, 0x78, !PT ;  /* 0x0000000103032812 */ /* 0x000fe200078e7808 */
[----:B------:R-:W-:Y:S01]  /*7600*/  IMAD R8, R8, -0x7, R15 ;  /* 0xfffffff908087824 */ /* 0x000fe200078e020f */
[----:B0-----:R-:W-:Y:S06]  /*7610*/  @P0 BRA `(.L_x_176) ;  /* 0x0000000400540947 */ /* 0x001fec0003800000 */
[----:B------:R-:W0:Y:S01]  /*7620*/  S2R R15, SR_CTAID.X ;  /* 0x00000000000f7919 */ /* 0x000e220000002500 */
[----:B------:R-:W-:Y:S01]  /*7630*/  ULDC.64 UR4, c[0x0][0x628] ;  /* 0x00018a0000047ab9 */ /* 0x000fe20000000a00 */
[----:B------:R-:W-:Y:S01]  /*7640*/  ULDC UR7, c[0x0][0x630] ;  /* 0x00018c0000077ab9 */ /* 0x000fe20000000800 */
[----:B------:R-:W-:Y:S01]  /*7650*/  ISETP.NE.U32.AND P0, PT, RZ, UR4, PT ;  /* 0x00000004ff007c0c */ /* 0x000fe2000bf05070 */
[----:B------:R-:W1:Y:S01]  /*7660*/  S2R R20, SR_CTAID.Y ;  /* 0x0000000000147919 */ /* 0x000e620000002600 */
[----:B------:R-:W-:Y:S01]  /*7670*/  ULDC UR8, c[0x0][0x150] ;  /* 0x0000540000087ab9 */ /* 0x000fe20000000800 */
[----:B------:R-:W-:Y:S01]  /*7680*/  IMAD.MOV.U32 R4, RZ, RZ, R16 ;  /* 0x000000ffff047224 */ /* 0x000fe200078e0010 */
[----:B------:R-:W-:Y:S01]  /*7690*/  ISETP.NE.AND.EX P0, PT, RZ, UR5, PT, P0 ;  /* 0x00000005ff007c0c */ /* 0x000fe2000bf05300 */
[----:B------:R-:W-:Y:S01]  /*76a0*/  IMAD.MOV.U32 R5, RZ, RZ, R17 ;  /* 0x000000ffff057224 */ /* 0x000fe200078e0011 */
[----:B0-----:R-:W-:-:S11]  /*76b0*/  I2FP.F32.U32 R22, R15 ;  /* 0x0000000f00167245 */ /* 0x001fd60000201000 */
[----:B------:R-:W-:Y:S05]  /*76c0*/  @!P0 BRA `(.L_x_177) ;  /* 0x0000000000288947 */ /* 0x000fea0003800000 */
[----:B------:R-:W-:Y:S02]  /*76d0*/  ULDC UR6, c[0x0][0x634] ;  /* 0x00018d0000067ab9 */ /* 0x000fe40000000800 */
[----:B------:R-:W-:-:S05]  /*76e0*/  IADD3 R5, P0, R16, UR6, RZ ;  /* 0x0000000610057c10 */ /* 0x000fca000ff1e0ff */
[----:B------:R-:W-:-:S04]  /*76f0*/  IMAD.X R21, RZ, RZ, R17, P0 ;  /* 0x000000ffff157224 */ /* 0x000fc800000e0611 */
[----:B------:R-:W-:-:S04]  /*7700*/  IMAD.WIDE.U32 R6, R21, UR4, RZ ;  /* 0x0000000415067c25 */ /* 0x000fc8000f8e00ff */
[----:B------:R-:W-:-:S04]  /*7710*/  IMAD.WIDE.U32 R6, P0, R5, UR5, R6 ;  /* 0x0000000505067c25 */ /* 0x000fc8000f800006 */
[----:B------:R-:W-:-:S04]  /*7720*/  IMAD.WIDE.U32 R4, R5, UR4, RZ ;  /* 0x0000000405047c25 */ /* 0x000fc8000f8e00ff */
[----:B------:R-:W-:Y:S01]  /*7730*/  IMAD.MOV.U32 R4, RZ, RZ, R7 ;  /* 0x000000ffff047224 */ /* 0x000fe200078e0007 */
[----:B------:R-:W-:Y:S01]  /*7740*/  IADD3 RZ, P1, R5, R6, RZ ;  /* 0x0000000605ff7210 */ /* 0x000fe20007f3e0ff */
[----:B------:R-:W-:-:S04]  /*7750*/  IMAD.X R5, RZ, RZ, RZ, P0 ;  /* 0x000000ffff057224 */ /* 0x000fc800000e06ff */
[----:B------:R-:W-:-:S08]  /*7760*/  IMAD.WIDE.U32.X R4, R21, UR5, R4, P1 ;  /* 0x0000000515047c25 */ /* 0x000fd000088e0404 */
.L_x_177:
[--C-:B------:R-:W-:Y:S01]  /*7770*/  SHF.R.U64 R14, R4, UR7, R5.reuse ;  /* 0x00000007040e7c19 */ /* 0x100fe20008001205 */
[----:B------:R-:W-:Y:S01]  /*7780*/  FMUL R22, R22, UR8 ;  /* 0x0000000816167c20 */ /* 0x000fe20008400000 */
[----:B------:R-:W-:Y:S01]  /*7790*/  SHF.R.U32.HI R4, RZ, UR7, R5 ;  /* 0x00000007ff047c19 */ /* 0x000fe20008011605 */
[----:B------:R-:W0:Y:S01]  /*77a0*/  LDC R6, c[0x0][0x144] ;  /* 0x00005100ff067b82 */ /* 0x000e220000000800 */
[----:B------:R-:W-:Y:S01]  /*77b0*/  IADD3 R5, P0, RZ, -R14, RZ ;  /* 0x8000000eff057210 */ /* 0x000fe20007f1e0ff */
[----:B------:R-:W-:Y:S01]  /*77c0*/  ULDC UR6, c[0x0][0x154] ;  /* 0x0000550000067ab9 */ /* 0x000fe20000000800 */
[----:B-1----:R-:W-:Y:S01]  /*77d0*/  I2FP.F32.U32 R7, R20 ;  /* 0x0000001400077245 */ /* 0x002fe20000201000 */
[----:B------:R-:W1:Y:S01]  /*77e0*/  F2I.U32.TRUNC.NTZ R22, R22 ;  /* 0x0000001600167305 */ /* 0x000e62000020f000 */
[----:B------:R-:W-:Y:S01]  /*77f0*/  ULDC.64 UR4, c[0x0][0x620] ;  /* 0x0001880000047ab9 */ /* 0x000fe20000000a00 */
[----:B------:R-:W-:Y:S01]  /*7800*/  IMAD.X R4, RZ, RZ, ~R4, P0 ;  /* 0x000000ffff047224 */ /* 0x000fe200000e0e04 */
[----:B------:R-:W-:Y:S01]  /*7810*/  ISETP.NE.AND P2, PT, R2, 0x1, PT ;  /* 0x000000010200780c */ /* 0x000fe20003f45270 */
[----:B------:R-:W-:Y:S01]  /*7820*/  FMUL R23, R7, UR6 ;  /* 0x0000000607177c20 */ /* 0x000fe20008400000 */
[----:B------:R-:W2:Y:S01]  /*7830*/  LDC R25, c[0x0][0x148] ;  /* 0x00005200ff197b82 */ /* 0x000ea20000000800 */
[----:B------:R-:W-:Y:S01]  /*7840*/  IMAD R4, R4, UR4, RZ ;  /* 0x0000000404047c24 */ /* 0x000fe2000f8e02ff */
[----:B------:R-:W-:-:S02]  /*7850*/  ULDC.64 UR6, c[0x0][0x640] ;  /* 0x0001900000067ab9 */ /* 0x000fc40000000a00 */
[----:B------:R-:W-:Y:S01]  /*7860*/  ISETP.NE.U32.AND P0, PT, RZ, UR6, PT ;  /* 0x00000006ff007c0c */ /* 0x000fe2000bf05070 */
[----:B------:R-:W3:Y:S01]  /*7870*/  F2I.U32.TRUNC.NTZ R23, R23 ;  /* 0x0000001700177305 */ /* 0x000ee2000020f000 */
[C---:B------:R-:W-:Y:S02]  /*7880*/  IMAD R7, R5.reuse, UR5, R4 ;  /* 0x0000000505077c24 */ /* 0x040fe4000f8e0204 */
[----:B------:R-:W-:Y:S01]  /*7890*/  IMAD.WIDE.U32 R4, R5, UR4, R16 ;  /* 0x0000000405047c25 */ /* 0x000fe2000f8e0010 */
[----:B------:R-:W-:Y:S01]  /*78a0*/  ULDC UR4, c[0x0][0x618] ;  /* 0x0001860000047ab9 */ /* 0x000fe20000000800 */
[----:B------:R-:W-:Y:S02]  /*78b0*/  ISETP.NE.AND.EX P0, PT, RZ, UR7, PT, P0 ;  /* 0x00000007ff007c0c */ /* 0x000fe4000bf05300 */
[----:B------:R-:W-:Y:S02]  /*78c0*/  IMAD.IADD R5, R5, 0x1, R7 ;  /* 0x0000000105057824 */ /* 0x000fe400078e0207 */
[----:B-1----:R-:W-:-:S03]  /*78d0*/  IMAD.MOV R22, RZ, RZ, -R22 ;  /* 0x000000ffff167224 */ /* 0x002fc600078e0a16 */
[----:B------:R-:W-:Y:S01]  /*78e0*/  SHF.R.U64 R21, R4, UR4, R5 ;  /* 0x0000000404157c19 */ /* 0x000fe20008001205 */
[----:B0-----:R-:W-:Y:S01]  /*78f0*/  IMAD R15, R6, R22, R15 ;  /* 0x00000016060f7224 */ /* 0x001fe200078e020f */
[----:B------:R-:W-:Y:S01]  /*7900*/  SHF.R.U32.HI R4, RZ, UR4, R5 ;  /* 0x00000004ff047c19 */ /* 0x000fe20008011605 */
[----:B------:R-:W-:Y:S01]  /*7910*/  ULDC UR4, c[0x0][0x608] ;  /* 0x0001820000047ab9 */ /* 0x000fe20000000800 */
[----:B---3--:R-:W-:Y:S02]  /*7920*/  IMAD.MOV R6, RZ, RZ, -R23 ;  /* 0x000000ffff067224 */ /* 0x008fe400078e0a17 */
[--C-:B------:R-:W-:Y:S02]  /*7930*/  SHF.R.U64 R22, R21, UR4, R4.reuse ;  /* 0x0000000415167c19 */ /* 0x100fe40008001204 */
[----:B------:R-:W-:Y:S01]  /*7940*/  SHF.R.U32.HI R5, RZ, UR4, R4 ;  /* 0x00000004ff057c19 */ /* 0x000fe20008011604 */
[----:B------:R-:W-:Y:S01]  /*7950*/  ULDC UR4, c[0x0][0x658] ;  /* 0x0001960000047ab9 */ /* 0x000fe20000000800 */
[----:B--2---:R-:W-:-:S02]  /*7960*/  @P2 IMAD R15, R25, R6, R20 ;  /* 0x00000006190f2224 */ /* 0x004fc400078e0214 */
[--C-:B------:R-:W-:Y:S02]  /*7970*/  SHF.R.U64 R20, R22, UR4, R5.reuse ;  /* 0x0000000416147c19 */ /* 0x100fe40008001205 */
[----:B------:R-:W-:-:S03]  /*7980*/  SHF.R.U32.HI R23, RZ, UR4, R5 ;  /* 0x00000004ff177c19 */ /* 0x000fc60008011605 */
[----:B------:R-:W-:Y:S02]  /*7990*/  IMAD.MOV.U32 R6, RZ, RZ, R20 ;  /* 0x000000ffff067224 */ /* 0x000fe400078e0014 */
[----:B------:R-:W-:Y:S01]  /*79a0*/  IMAD.MOV.U32 R5, RZ, RZ, R23 ;  /* 0x000000ffff057224 */ /* 0x000fe200078e0017 */
[----:B------:R-:W-:Y:S06]  /*79b0*/  @!P0 BRA `(.L_x_178) ;  /* 0x00000000002c8947 */ /* 0x000fec0003800000 */
        /* <DEDUP_REMOVED lines=9> */
[----:B------:R-:W-:-:S04]  /*7a50*/  IMAD.WIDE.U32.X R4, R23, UR7, R4, P1 ;  /* 0x0000000717047c25 */ /* 0x000fc800088e0404 */
[----:B------:R-:W-:-:S07]  /*7a60*/  IMAD.MOV.U32 R6, RZ, RZ, R4 ;  /* 0x000000ffff067224 */ /* 0x000fce00078e0004 */
.L_x_178:
[----:B------:R-:W-:Y:S01]  /*7a70*/  ULDC UR4, c[0x0][0x648] ;  /* 0x0001920000047ab9 */ /* 0x000fe20000000800 */
[----:B------:R-:W-:Y:S01]  /*7a80*/  LOP3.LUT R4, R22, UR16, RZ, 0xc0, !PT ;  /* 0x0000001016047c12 */ /* 0x000fe2000f8ec0ff */
[----:B------:R-:W-:Y:S01]  /*7a90*/  ULDC UR5, c[0x0][0x610] ;  /* 0x0001840000057ab9 */ /* 0x000fe20000000800 */
[----:B------:R-:W-:Y:S01]  /*7aa0*/  SHF.R.U64 R5, R6, UR4, R5 ;  /* 0x0000000406057c19 */ /* 0x000fe20008001205 */
[----:B------:R-:W-:Y:S01]  /*7ab0*/  ULDC UR4, c[0x0][0x638] ;  /* 0x00018e0000047ab9 */ /* 0x000fe20000000800 */
[----:B------:R-:W-:-:S03]  /*7ac0*/  LOP3.LUT R21, R21, UR15, RZ, 0xc0, !PT ;  /* 0x0000000f15157c12 */ /* 0x000fc6000f8ec0ff */
[----:B------:R-:W-:Y:S02]  /*7ad0*/  IMAD.MOV R7, RZ, RZ, -R5 ;  /* 0x000000ffff077224 */ /* 0x000fe400078e0a05 */
[----:B------:R-:W-:Y:S02]  /*7ae0*/  IMAD R4, R5, UR17, R4 ;  /* 0x0000001105047c24 */ /* 0x000fe4000f8e0204 */
[----:B------:R-:W-:Y:S01]  /*7af0*/  IMAD R20, R7, UR4, R20 ;  /* 0x0000000407147c24 */ /* 0x000fe2000f8e0214 */
[----:B------:R-:W-:Y:S01]  /*7b00*/  ULDC UR4, c[0x0][0x600] ;  /* 0x0001800000047ab9 */ /* 0x000fe20000000800 */
[----:B------:R-:W-:Y:S02]  /*7b10*/  IMAD R15, R4, UR5, R15 ;  /* 0x00000005040f7c24 */ /* 0x000fe4000f8e020f */
[----:B------:R-:W-:Y:S02]  /*7b20*/  IMAD R20, R20, UR4, R21 ;  /* 0x0000000414147c24 */ /* 0x000fe4000f8e0215 */
[----:B------:R-:W-:-:S02]  /*7b30*/  IMAD.MOV.U32 R4, RZ, RZ, 0x1 ;  /* 0x00000001ff047424 */ /* 0x000fc400078e00ff */
[----:B------:R-:W-:Y:S01]  /*7b40*/  IMAD.MOV.U32 R7, RZ, RZ, R14 ;  /* 0x000000ffff077224 */ /* 0x000fe200078e000e */
[----:B------:R-:W-:Y:S02]  /*7b50*/  SEL R21, R20, R15, !P2 ;  /* 0x0000000f14157207 */ /* 0x000fe40005000000 */
[----:B------:R-:W-:-:S07]  /*7b60*/  SEL R20, R15, R20, !P2 ;  /* 0x000000140f147207 */ /* 0x000fce0005000000 */
.L_x_176:
[----:B------:R-:W-:Y:S05]  /*7b70*/  BSYNC B1 ;  /* 0x0000000000017941 */ /* 0x000fea0003800000 */
.L_x_175:
[----:B------:R-:W-:-:S13]  /*7b80*/  LOP3.LUT P0, RZ, R4, 0xff, RZ, 0xc0, !PT ;  /* 0x000000ff04ff7812 */ /* 0x000fda000780c0ff */
[----:B------:R-:W-:Y:S05]  /*7b90*/  @P0 BRA `(.L_x_179) ;  /* 0xfffffff400380947 */ /* 0x000fea000383ffff */
[----:B------:R-:W-:Y:S05]  /*7ba0*/  BSYNC B0 ;  /* 0x0000000000007941 */ /* 0x000fea0003800000 */
.L_x_168:
[----:B------:R-:W-:-:S03]  /*7bb0*/  UMOV UR4, 0xffffffff ;  /* 0xffffffff00047882 */ /* 0x000fc60000000000 */
[----:B------:R-:W-:Y:S05]  /*7bc0*/  BRA.DIV UR4, `(.L_x_180) ;  /* 0x0000000604807947 */ /* 0x000fea000b800000 */
[----:B------:R-:W-:-:S13]  /*7bd0*/  ELECT P6, URZ, PT ;  /* 0x00000000003f782f */ /* 0x000fda00038c0000 */
.L_x_197:
[----:B------:R-:W-:Y:S04]  /*7be0*/  BSSY B0, `(.L_x_181) ;  /* 0x0000046000007945 */ /* 0x000fe80003800000 */
[----:B------:R-:W-:Y:S05]  /*7bf0*/  @!P6 BRA `(.L_x_182) ;  /* 0x000000040010e947 */ /* 0x000fea0003800000 */
[----:B------:R-:W-:-:S04]  /*7c00*/  LOP3.LUT R18, R18, 0x2, RZ, 0xfc, !PT ;  /* 0x0000000212127812 */ /* 0x000fc800078efcff */
[----:B------:R-:W-:-:S13]  /*7c10*/  ISETP.NE.AND P0, PT, R18, 0x3, PT ;  /* 0x000000031200780c */ /* 0x000fda0003f05270 */
[----:B------:R-:W-:Y:S05]  /*7c20*/  @!P0 BRA `(.L_x_183) ;  /* 0x0000000000048947 */ /* 0x000fea0003800000 */
[----:B------:R-:W-:Y:S01]  /*7c30*/  BPT.TRAP 0x1 ;  /* 0x000000040000795c */ /* 0x000fe20000300000 */
.L_x_183:
[----:B------:R-:W0:Y:S01]  /*7c40*/  S2R R5, SR_CgaCtaId ;  /* 0x0000000000057919 */ /* 0x000e220000008800 */
[----:B------:R-:W-:Y:S02]  /*7c50*/  MOV R0, 0x400 ;  /* 0x0000040000007802 */ /* 0x000fe40000000f00 */
[----:B------:R-:W-:Y:S02]  /*7c60*/  SHF.L.U32 R2, R3, 0x1f, RZ ;  /* 0x0000001f03027819 */ /* 0x000fe400000006ff */
[----:B0-----:R-:W-:-:S05]  /*7c70*/  LEA R5, R5, R0, 0x18 ;  /* 0x0000000005057211 */ /* 0x001fca00078ec0ff */
[----:B------:R-:W-:-:S04]  /*7c80*/  VIADD R5, R5, 0x38 ;  /* 0x0000003805057836 */ /* 0x000fc80000000000 */
[C---:B------:R-:W-:Y:S02]  /*7c90*/  IMAD R7, R8.reuse, 0x8, R5 ;  /* 0x0000000808077824 */ /* 0x040fe400078e0205 */
[----:B------:R-:W-:Y:S02]  /*7ca0*/  VIADD R8, R8, 0x1 ;  /* 0x0000000108087836 */ /* 0x000fe40000000000 */
[----:B------:R-:W0:Y:S03]  /*7cb0*/  SYNCS.PHASECHK.TRANS64.TRYWAIT P0, [R7+URZ], R2 ;  /* 0x00000002070075a7 */ /* 0x000e26000800017f */
[----:B------:R-:W-:-:S04]  /*7cc0*/  ISETP.NE.AND P1, PT, R8, 0x7, PT ;  /* 0x000000070800780c */ /* 0x000fc80003f25270 */
[----:B------:R-:W-:Y:S02]  /*7cd0*/  SEL R0, RZ, 0x1, P1 ;  /* 0x00000001ff007807 */ /* 0x000fe40000800000 */
[----:B------:R-:W-:Y:S02]  /*7ce0*/  SEL R8, R8, RZ, P1 ;  /* 0x000000ff08087207 */ /* 0x000fe40000800000 */
[----:B------:R-:W-:-:S03]  /*7cf0*/  LOP3.LUT R9, R3, R0, RZ, 0x3c, !PT ;  /* 0x0000000003097212 */ /* 0x000fc600078e3cff */
[----:B------:R-:W-:Y:S01]  /*7d00*/  IMAD R6, R8, 0x8, R5 ;  /* 0x0000000808067824 */ /* 0x000fe200078e0205 */
[----:B------:R-:W-:Y:S01]  /*7d10*/  SHF.L.U32 R3, R9, 0x1f, RZ ;  /* 0x0000001f09037819 */ /* 0x000fe200000006ff */
[----:B0-----:R-:W-:Y:S06]  /*7d20*/  @!P0 BRA `(.L_x_184) ;  /* 0x0000000400488947 */ /* 0x001fec0003800000 */
.L_x_198:
[----:B------:R-:W1:Y:S01]  /*7d30*/  SYNCS.PHASECHK.TRANS64.TRYWAIT P0, [R6+URZ], R3 ;  /* 0x00000003060075a7 */ /* 0x000e62000800017f */
[----:B------:R-:W-:-:S05]  /*7d40*/  VIADD R0, R8, 0x1 ;  /* 0x0000000108007836 */ /* 0x000fca0000000000 */
[----:B------:R-:W-:-:S04]  /*7d50*/  ISETP.NE.AND P1, PT, R0, 0x7, PT ;  /* 0x000000070000780c */ /* 0x000fc80003f25270 */
[----:B0-----:R-:W-:Y:S02]  /*7d60*/  SEL R2, RZ, 0x1, P1 ;  /* 0x00000001ff027807 */ /* 0x001fe40000800000 */
[----:B------:R-:W-:Y:S02]  /*7d70*/  SEL R0, R0, RZ, P1 ;  /* 0x000000ff00007207 */ /* 0x000fe40000800000 */
[----:B------:R-:W-:-:S03]  /*7d80*/  LOP3.LUT R9, R9, R2, RZ, 0x3c, !PT ;  /* 0x0000000209097212 */ /* 0x000fc600078e3cff */
[----:B------:R-:W-:Y:S01]  /*7d90*/  IMAD R7, R0, 0x8, R5 ;  /* 0x0000000800077824 */ /* 0x000fe200078e0205 */
[----:B------:R-:W-:Y:S01]  /*7da0*/  SHF.L.U32 R4, R9, 0x1f, RZ ;  /* 0x0000001f09047819 */ /* 0x000fe200000006ff */
[----:B-1----:R-:W-:Y:S06]  /*7db0*/  @!P0 BRA `(.L_x_185) ;  /* 0x0000000400388947 */ /* 0x002fec0003800000 */
.L_x_199:
[----:B------:R-:W1:Y:S01]  /*7dc0*/  SYNCS.PHASECHK.TRANS64.TRYWAIT P0, [R7+URZ], R4 ;  /* 0x00000004070075a7 */ /* 0x000e62000800017f */
[----:B------:R-:W-:-:S05]  /*7dd0*/  VIADD R0, R0, 0x1 ;  /* 0x0000000100007836 */ /* 0x000fca0000000000 */
[----:B------:R-:W-:-:S04]  /*7de0*/  ISETP.NE.AND P1, PT, R0, 0x7, PT ;  /* 0x000000070000780c */ /* 0x000fc80003f25270 */
[----:B------:R-:W-:Y:S02]  /*7df0*/  SEL R2, RZ, 0x1, P1 ;  /* 0x00000001ff027807 */ /* 0x000fe40000800000 */
[----:B------:R-:W-:Y:S02]  /*7e00*/  SEL R0, R0, RZ, P1 ;  /* 0x000000ff00007207 */ /* 0x000fe40000800000 */
[----:B------:R-:W-:-:S03]  /*7e10*/  LOP3.LUT R9, R9, R2, RZ, 0x3c, !PT ;  /* 0x0000000209097212 */ /* 0x000fc600078e3cff */
[----:B0-----:R-:W-:Y:S01]  /*7e20*/  IMAD R6, R0, 0x8, R5 ;  /* 0x0000000800067824 */ /* 0x001fe200078e0205 */
[----:B------:R-:W-:Y:S01]  /*7e30*/  SHF.L.U32 R3, R9, 0x1f, RZ ;  /* 0x0000001f09037819 */ /* 0x000fe200000006ff */
[----:B-1----:R-:W-:Y:S06]  /*7e40*/  @!P0 BRA `(.L_x_186) ;  /* 0x0000000400288947 */ /* 0x002fec0003800000 */
.L_x_200:
        /* <DEDUP_REMOVED lines=9> */
.L_x_201:
        /* <DEDUP_REMOVED lines=9> */
.L_x_202:
[----:B------:R-:W1:Y:S01]  /*7f70*/  SYNCS.PHASECHK.TRANS64.TRYWAIT P0, [R6+URZ], R3 ;  /* 0x00000003060075a7 */ /* 0x000e62000800017f */
[----:B------:R-:W-:-:S05]  /*7f80*/  VIADD R0, R0, 0x1 ;  /* 0x0000000100007836 */ /* 0x000fca0000000000 */
[----:B------:R-:W-:-:S04]  /*7f90*/  ISETP.NE.AND P1, PT, R0, 0x7, PT ;  /* 0x000000070000780c */ /* 0x000fc80003f25270 */
[----:B------:R-:W-:Y:S02]  /*7fa0*/  SEL R2, RZ, 0x1, P1 ;  /* 0x00000001ff027807 */ /* 0x000fe40000800000 */
[----:B------:R-:W-:Y:S02]  /*7fb0*/  SEL R0, R0, RZ, P1 ;  /* 0x000000ff00007207 */ /* 0x000fe40000800000 */
[----:B------:R-:W-:Y:S01]  /*7fc0*/  LOP3.LUT R2, R9, R2, RZ, 0x3c, !PT ;  /* 0x0000000209027212 */ /* 0x000fe200078e3cff */
[----:B-1----:R-:W-:Y:S06]  /*7fd0*/  @!P0 BRA `(.L_x_189) ;  /* 0x0000000400008947 */ /* 0x002fec0003800000 */
.L_x_203:
[----:B------:R-:W-:Y:S01]  /*7fe0*/  IMAD R5, R0, 0x8, R5 ;  /* 0x0000000800057824 */ /* 0x000fe200078e0205 */
[----:B------:R-:W-:-:S07]  /*7ff0*/  SHF.L.U32 R0, R2, 0x1f, RZ ;  /* 0x0000001f02007819 */ /* 0x000fce00000006ff */
.L_x_190:
[----:B--2---:R2:W3:Y:S02]  /*8000*/  SYNCS.PHASECHK.TRANS64.TRYWAIT P0, [R5+URZ], R0 ;  /* 0x00000000050075a7 */ /* 0x0044e4000800017f */
[----:B---3--:R-:W-:Y:S05]  /*8010*/  @!P0 NANOSLEEP.SYNCS 0x989680 ;  /* 0x009896800000895d */ /* 0x008fea0003900000 */
[----:B------:R-:W3:Y:S02]  /*8020*/  @!P0 SYNCS.PHASECHK.TRANS64 P0, [R5+URZ], R0 ;  /* 0x00000000050085a7 */ /* 0x000ee4000800007f */
[----:B---3--:R-:W-:Y:S05]  /*8030*/  @!P0 BRA `(.L_x_190) ;  /* 0xfffffffc00f08947 */ /* 0x008fea000383ffff */
.L_x_182:
[----:B------:R-:W-:Y:S05]  /*8040*/  BSYNC B0 ;  /* 0x0000000000007941 */ /* 0x000fea0003800000 */
.L_x_181:
[----:B------:R-:W-:Y:S05]  /*8050*/  EXIT ;  /* 0x000000000000794d */ /* 0x000fea0003800000 */
.L_x_21:
[----:B-1----:R1:W2:Y:S02]  /*8060*/  SYNCS.PHASECHK.TRANS64.TRYWAIT P1, [R3+URZ], R0 ;  /* 0x00000000030075a7 */ /* 0x0022a4000802017f */
[----:B--2---:R-:W-:Y:S05]  /*8070*/  @!P1 NANOSLEEP.SYNCS 0x989680 ;  /* 0x009896800000995d */ /* 0x004fea0003900000 */
[----:B------:R-:W2:Y:S02]  /*8080*/  @!P1 SYNCS.PHASECHK.TRANS64 P1, [R3+URZ], R0 ;  /* 0x00000000030095a7 */ /* 0x000ea4000802007f */
[----:B--2---:R-:W-:Y:S05]  /*8090*/  @!P1 BRA `(.L_x_21) ;  /* 0xfffffffc00f09947 */ /* 0x004fea000383ffff */
[----:B------:R-:W-:Y:S05]  /*80a0*/  BRA `(.L_x_20) ;  /* 0xffffff9400e07947 */ /* 0x000fea000383ffff */
.L_x_26:
[----:B-1----:R1:W2:Y:S02]  /*80b0*/  SYNCS.PHASECHK.TRANS64.TRYWAIT P1, [R5+URZ], R4 ;  /* 0x00000004050075a7 */ /* 0x0022a4000802017f */
[----:B--2---:R-:W-:Y:S05]  /*80c0*/  @!P1 NANOSLEEP.SYNCS 0x989680 ;  /* 0x009896800000995d */ /* 0x004fea0003900000 */
[----:B------:R-:W2:Y:S02]  /*80d0*/  @!P1 SYNCS.PHASECHK.TRANS64 P1, [R5+URZ], R4 ;  /* 0x00000004050095a7 */ /* 0x000ea4000802007f */
[----:B--2---:R-:W-:Y:S05]  /*80e0*/  @!P1 BRA `(.L_x_26) ;  /* 0xfffffffc00f09947 */ /* 0x004fea000383ffff */
[----:B------:R-:W-:Y:S05]  /*80f0*/  BRA `(.L_x_25) ;  /* 0xffffff9800bc7947 */ /* 0x000fea000383ffff */
.L_x_169:
[----:B------:R-:W-:Y:S01]  /*8100*/  BSSY B1, `(.L_x_191) ;  /* 0x0000006000017945 */ /* 0x000fe20003800000 */
[----:B------:R-:W-:-:S07]  /*8110*/  IMAD.MOV.U32 R15, RZ, RZ, -0x1 ;  /* 0xffffffffff0f7424 */ /* 0x000fce00078e00ff */
[----:B------:R-:W-:Y:S05]  /*8120*/  WARPSYNC.COLLECTIVE R15, `(.L_x_192) ;  /* 0x000000000f0c7348 */ /* 0x000fea0003c00000 */
[----:B------:R-:W-:Y:S02]  /*8130*/  ELECT P6, UR62, PT ;  /* 0x00000000003e782f */ /* 0x000fe400038c0000 */
[----:B------:R-:W-:Y:S01]  /*8140*/  MOV R14, UR62 ;  /* 0x0000003e000e7c02 */ /* 0x000fe20008000f00 */
[----:B------:R-:W-:Y:S10]  /*8150*/  ENDCOLLECTIVE ;  /* 0x000000000000791b */ /* 0x000ff40003800000 */
.L_x_192:
[----:B------:R-:W-:Y:S05]  /*8160*/  BSYNC B1 ;  /* 0x0000000000017941 */ /* 0x000fea0003800000 */
.L_x_191:
[----:B------:R-:W-:Y:S05]  /*8170*/  BRA `(.L_x_193) ;  /* 0xffffffec00cc7947 */ /* 0x000fea000383ffff */
.L_x_172:
[----:B-1----:R1:W2:Y:S02]  /*8180*/  SYNCS.PHASECHK.TRANS64.TRYWAIT P0, [R23+URZ+0x38], R14 ;  /* 0x0000380e170075a7 */ /* 0x0022a4000800017f */
[----:B--2---:R-:W-:Y:S05]  /*8190*/  @!P0 NANOSLEEP.SYNCS 0x989680 ;  /* 0x009896800000895d */ /* 0x004fea0003900000 */
[----:B------:R-:W2:Y:S02]  /*81a0*/  @!P0 SYNCS.PHASECHK.TRANS64 P0, [R23+URZ+0x38], R14 ;  /* 0x0000380e170085a7 */ /* 0x000ea4000800007f */
[----:B--2---:R-:W-:Y:S05]  /*81b0*/  @!P0 BRA `(.L_x_172) ;  /* 0xfffffffc00f08947 */ /* 0x004fea000383ffff */
[----:B------:R-:W-:Y:S05]  /*81c0*/  BRA `(.L_x_194) ;  /* 0xfffffff000047947 */ /* 0x000fea000383ffff */
.L_x_180:
[----:B------:R-:W-:Y:S01]  /*81d0*/  BSSY B0, `(.L_x_195) ;  /* 0x0000006000007945 */ /* 0x000fe20003800000 */
[----:B------:R-:W-:-:S07]  /*81e0*/  IMAD.MOV.U32 R15, RZ, RZ, -0x1 ;  /* 0xffffffffff0f7424 */ /* 0x000fce00078e00ff */
[----:B------:R-:W-:Y:S05]  /*81f0*/  WARPSYNC.COLLECTIVE R15, `(.L_x_196) ;  /* 0x000000000f0c7348 */ /* 0x000fea0003c00000 */
[----:B------:R-:W-:Y:S02]  /*8200*/  ELECT P6, UR62, PT ;  /* 0x00000000003e782f */ /* 0x000fe400038c0000 */
[----:B------:R-:W-:Y:S01]  /*8210*/  MOV R14, UR62 ;  /* 0x0000003e000e7c02 */ /* 0x000fe20008000f00 */
[----:B------:R-:W-:Y:S10]  /*8220*/  ENDCOLLECTIVE ;  /* 0x000000000000791b */ /* 0x000ff40003800000 */
.L_x_196:
[----:B------:R-:W-:Y:S05]  /*8230*/  BSYNC B0 ;  /* 0x0000000000007941 */ /* 0x000fea0003800000 */
.L_x_195:
[----:B------:R-:W-:Y:S05]  /*8240*/  BRA `(.L_x_197) ;  /* 0xfffffff800647947 */ /* 0x000fea000383ffff */
.L_x_184:
[----:B0-----:R0:W1:Y:S02]  /*8250*/  SYNCS.PHASECHK.TRANS64.TRYWAIT P0, [R7+URZ], R2 ;  /* 0x00000002070075a7 */ /* 0x001064000800017f */
[----:B-1----:R-:W-:Y:S05]  /*8260*/  @!P0 NANOSLEEP.SYNCS 0x989680 ;  /* 0x009896800000895d */ /* 0x002fea0003900000 */
[----:B------:R-:W1:Y:S02]  /*8270*/  @!P0 SYNCS.PHASECHK.TRANS64 P0, [R7+URZ], R2 ;  /* 0x00000002070085a7 */ /* 0x000e64000800007f */
[----:B-1----:R-:W-:Y:S05]  /*8280*/  @!P0 BRA `(.L_x_184) ;  /* 0xfffffffc00f08947 */ /* 0x002fea000383ffff */
[----:B------:R-:W-:Y:S05]  /*8290*/  BRA `(.L_x_198) ;  /* 0xfffffff800a47947 */ /* 0x000fea000383ffff */
.L_x_185:
[----:B0-----:R0:W1:Y:S02]  /*82a0*/  SYNCS.PHASECHK.TRANS64.TRYWAIT P0, [R6+URZ], R3 ;  /* 0x00000003060075a7 */ /* 0x001064000800017f */
[----:B-1----:R-:W-:Y:S05]  /*82b0*/  @!P0 NANOSLEEP.SYNCS 0x989680 ;  /* 0x009896800000895d */ /* 0x002fea0003900000 */
[----:B------:R-:W1:Y:S02]  /*82c0*/  @!P0 SYNCS.PHASECHK.TRANS64 P0, [R6+URZ], R3 ;  /* 0x00000003060085a7 */ /* 0x000e64000800007f */
[----:B-1----:R-:W-:Y:S05]  /*82d0*/  @!P0 BRA `(.L_x_185) ;  /* 0xfffffffc00f08947 */ /* 0x002fea000383ffff */
[----:B------:R-:W-:Y:S05]  /*82e0*/  BRA `(.L_x_199) ;  /* 0xfffffff800b47947 */ /* 0x000fea000383ffff */
.L_x_186:
[----:B0-----:R0:W1:Y:S02]  /*82f0*/  SYNCS.PHASECHK.TRANS64.TRYWAIT P0, [R7+URZ], R4 ;  /* 0x00000004070075a7 */ /* 0x001064000800017f */
[----:B-1----:R-:W-:Y:S05]  /*8300*/  @!P0 NANOSLEEP.SYNCS 0x989680 ;  /* 0x009896800000895d */ /* 0x002fea0003900000 */
[----:B------:R-:W1:Y:S02]  /*8310*/  @!P0 SYNCS.PHASECHK.TRANS64 P0, [R7+URZ], R4 ;  /* 0x00000004070085a7 */ /* 0x000e64000800007f */
[----:B-1----:R-:W-:Y:S05]  /*8320*/  @!P0 BRA `(.L_x_186) ;  /* 0xfffffffc00f08947 */ /* 0x002fea000383ffff */
[----:B------:R-:W-:Y:S05]  /*8330*/  BRA `(.L_x_200) ;  /* 0xfffffff800c47947 */ /* 0x000fea000383ffff */
.L_x_187:
[----:B0-----:R0:W1:Y:S02]  /*8340*/  SYNCS.PHASECHK.TRANS64.TRYWAIT P0, [R6+URZ], R3 ;  /* 0x00000003060075a7 */ /* 0x001064000800017f */
[----:B-1----:R-:W-:Y:S05]  /*8350*/  @!P0 NANOSLEEP.SYNCS 0x989680 ;  /* 0x009896800000895d */ /* 0x002fea0003900000 */
[----:B------:R-:W1:Y:S02]  /*8360*/  @!P0 SYNCS.PHASECHK.TRANS64 P0, [R6+URZ], R3 ;  /* 0x00000003060085a7 */ /* 0x000e64000800007f */
[----:B-1----:R-:W-:Y:S05]  /*8370*/  @!P0 BRA `(.L_x_187) ;  /* 0xfffffffc00f08947 */ /* 0x002fea000383ffff */
[----:B------:R-:W-:Y:S05]  /*8380*/  BRA `(.L_x_201) ;  /* 0xfffffff800d47947 */ /* 0x000fea000383ffff */
.L_x_188:
[----:B0-----:R0:W1:Y:S02]  /*8390*/  SYNCS.PHASECHK.TRANS64.TRYWAIT P0, [R7+URZ], R4 ;  /* 0x00000004070075a7 */ /* 0x001064000800017f */
[----:B-1----:R-:W-:Y:S05]  /*83a0*/  @!P0 NANOSLEEP.SYNCS 0x989680 ;  /* 0x009896800000895d */ /* 0x002fea0003900000 */
[----:B------:R-:W1:Y:S02]  /*83b0*/  @!P0 SYNCS.PHASECHK.TRANS64 P0, [R7+URZ], R4 ;  /* 0x00000004070085a7 */ /* 0x000e64000800007f */
[----:B-1----:R-:W-:Y:S05]  /*83c0*/  @!P0 BRA `(.L_x_188) ;  /* 0xfffffffc00f08947 */ /* 0x002fea000383ffff */
[----:B------:R-:W-:Y:S05]  /*83d0*/  BRA `(.L_x_202) ;  /* 0xfffffff800e47947 */ /* 0x000fea000383ffff */
.L_x_189:
[----:B-1----:R1:W2:Y:S02]  /*83e0*/  SYNCS.PHASECHK.TRANS64.TRYWAIT P0, [R6+URZ], R3 ;  /* 0x00000003060075a7 */ /* 0x0022a4000800017f */
[----:B--2---:R-:W-:Y:S05]  /*83f0*/  @!P0 NANOSLEEP.SYNCS 0x989680 ;  /* 0x009896800000895d */ /* 0x004fea0003900000 */
[----:B------:R-:W2:Y:S02]  /*8400*/  @!P0 SYNCS.PHASECHK.TRANS64 P0, [R6+URZ], R3 ;  /* 0x00000003060085a7 */ /* 0x000ea4000800007f */
[----:B--2---:R-:W-:Y:S05]  /*8410*/  @!P0 BRA `(.L_x_189) ;  /* 0xfffffffc00f08947 */ /* 0x004fea000383ffff */
[----:B------:R-:W-:Y:S05]  /*8420*/  BRA `(.L_x_203) ;  /* 0xfffffff800ec7947 */ /* 0x000fea000383ffff */
.L_x_204:
[----:B------:R-:W-:-:S00]  /*8430*/  BRA `(.L_x_204) ;  /* 0xfffffffc00fc7947 */ /* 0x000fc0000383ffff */
[----:B------:R-:W-:-:S00]  /*8440*/  NOP ;  /* 0x0000000000007918 */ /* 0x000fc00000000000 */
        /* <DEDUP_REMOVED lines=11> */
.L_x_205:


//--------------------- .nv.global.init           --------------------------
	.section	.nv.global.init,"aw",@progbits
.nv.global.init:
	.type		$str$22,@object
	.size		$str$22,($str$23 - $str$22)
$str$22:
        /*0000*/ 	.byte	0x6b, 0x5f, 0x74, 0x69, 0x6c, 0x65, 0x5f, 0x63, 0x6f, 0x75, 0x6e, 0x74, 0x20, 0x3e, 0x3d, 0x20
        /*0010*/ 	.byte	0x31, 0x00
	.type		$str$23,@object
	.size		$str$23,(__unnamed_1 - $str$23)
$str$23:
        /*0012*/ 	.byte	0x2f, 0x74, 0x6d, 0x70, 0x2f, 0x63, 0x75, 0x74, 0x6c, 0x61, 0x73, 0x73, 0x5f, 0x73, 0x77, 0x65
        /*0022*/ 	.byte	0x65, 0x70, 0x5f, 0x73, 0x72, 0x63, 0x2f, 0x69, 0x6e, 0x63, 0x6c, 0x75, 0x64, 0x65, 0x2f, 0x63
        /*0032*/ 	.byte	0x75, 0x74, 0x6c, 0x61, 0x73, 0x73, 0x2f, 0x67, 0x65, 0x6d, 0x6d, 0x2f, 0x63, 0x6f, 0x6c, 0x6c
        /*0042*/ 	.byte	0x65, 0x63, 0x74, 0x69, 0x76, 0x65, 0x2f, 0x73, 0x6d, 0x39, 0x30, 0x5f, 0x6d, 0x6d, 0x61, 0x5f
        /*0052*/ 	.byte	0x74, 0x6d, 0x61, 0x5f, 0x67, 0x6d, 0x6d, 0x61, 0x5f, 0x73, 0x73, 0x5f, 0x77, 0x61, 0x72, 0x70
        /*0062*/ 	.byte	0x73, 0x70, 0x65, 0x63, 0x69, 0x61, 0x6c, 0x69, 0x7a, 0x65, 0x64, 0x2e, 0x68, 0x70, 0x70, 0x00
	.type		__unnamed_1,@object
	.size		__unnamed_1,(.L_0 - __unnamed_1)
__unnamed_1:
        /*0072*/ 	.byte	0x76, 0x6f, 0x69, 0x64, 0x20, 0x63, 0x75, 0x74, 0x6c, 0x61, 0x73, 0x73, 0x3a, 0x3a, 0x67, 0x65
        /* <DEDUP_REMOVED lines=180> */
        /*0bc2*/ 	.byte	0x69, 0x74, 0x79, 0x5d, 0x00
.L_0:


//--------------------- .nv.shared._ZN7cutlass13device_kernelINS_4gemm6kernel13GemmUniversalIN4cute5tupleIJiiiiEEENS1_10collective13CollectiveMmaINS1_34MainloopSm90TmaGmmaWarpSpecializedILi7ENS5_IJNS4_1CILi4EEENSA_ILi1EEESC_EEENS1_35KernelTmaWarpSpecializedCooperativeEEENS5_IJNSA_ILi128EEESG_NSA_ILi64EEEEEENS_6half_tENS5_IJlSC_lEEESJ_SK_NS4_8TiledMMAINS4_8MMA_AtomIJNS4_4SM904GMMA26MMA_64x128x16_F32F16F16_SSILNSO_5MajorE0ELSQ_0ELNSO_7ScaleInE1ELSR_1EEEEEENS4_6LayoutINS5_IJNSA_ILi2EEESC_SC_EEENS5_IJSC_NSA_ILi0EEESX_EEEEENS5_IJNS4_10UnderscoreES10_S10_EEEEENS4_13SM90_TMA_LOADENS4_14ComposedLayoutINS4_7SwizzleILi3ELi4ELi3EEENS4_18smem_ptr_flag_bitsILi16EEENSU_INS5_IJNSA_ILi8EEESH_EEENS5_IJSH_SC_EEEEEEEvNS4_8identityENS4_23SM90_TMA_LOAD_MULTICASTES1D_vS1E_EENS_8epilogue10collective6detail29Sm90TmaWarpSpecializedAdapterINS1I_15DefaultEpilogueISJ_SK_SK_NS1H_6thread17LinearCombinationISJ_Li1EffLNS1M_9ScaleType4KindE0ELNS_15FloatRoundStyleE2ESJ_EENS1_15EpilogueDefaultEEEEEvvEEEEvNT_6ParamsE --------------------------
	.section	.nv.shared._ZN7cutlass13device_kernelINS_4gemm6kernel13GemmUniversalIN4cute5tupleIJiiiiEEENS1_10collective13CollectiveMmaINS1_34MainloopSm90TmaGmmaWarpSpecializedILi7ENS5_IJNS4_1CILi4EEENSA_ILi1EEESC_EEENS1_35KernelTmaWarpSpecializedCooperativeEEENS5_IJNSA_ILi128EEESG_NSA_ILi64EEEEEENS_6half_tENS5_IJlSC_lEEESJ_SK_NS4_8TiledMMAINS4_8MMA_AtomIJNS4_4SM904GMMA26MMA_64x128x16_F32F16F16_SSILNSO_5MajorE0ELSQ_0ELNSO_7ScaleInE1ELSR_1EEEEEENS4_6LayoutINS5_IJNSA_ILi2EEESC_SC_EEENS5_IJSC_NSA_ILi0EEESX_EEEEENS5_IJNS4_10UnderscoreES10_S10_EEEEENS4_13SM90_TMA_LOADENS4_14ComposedLayoutINS4_7SwizzleILi3ELi4ELi3EEENS4_18smem_ptr_flag_bitsILi16EEENSU_INS5_IJNSA_ILi8EEESH_EEENS5_IJSH_SC_EEEEEEEvNS4_8identityENS4_23SM90_TMA_LOAD_MULTICASTES1D_vS1E_EENS_8epilogue10collective6detail29Sm90TmaWarpSpecializedAdapterINS1I_15DefaultEpilogueISJ_SK_SK_NS1H_6thread17LinearCombinationISJ_Li1EffLNS1M_9ScaleType4KindE0ELNS_15FloatRoundStyleE2ESJ_EENS1_15EpilogueDefaultEEEEEvvEEEEvNT_6ParamsE,"aw",@nobits
	.sectionflags	@""
	.align	16
	.zero		1024


//--------------------- .nv.shared.reserved.0     --------------------------
	.section	.nv.shared.reserved.0,"aw",@nobits
	.weak		__nv_reservedSMEM_offset_0_alias
	.size		__nv_reservedSMEM_offset_0_alias, 0, 0
	.other		__nv_reservedSMEM_offset_0_alias,@"STO_CUDA_RESERVED_SHARED STV_DEFAULT"
__nv_reservedSMEM_offset_0_alias:
	.zero		0


//--------------------- .nv.global                --------------------------
	.section	.nv.global,"aw",@nobits
.nv.global:
	.type		_ZN40_INTERNAL_d02e43bf_4_k_cu_860e989e_184164cute1_E,@object
	.size		_ZN40_INTERNAL_d02e43bf_4_k_cu_860e989e_184164cute1_E,(_ZN40_INTERNAL_d02e43bf_4_k_cu_860e989e_184164cuda3std3__45__cpo6cbeginE - _ZN40_INTERNAL_d02e43bf_4_k_cu_860e989e_184164cute1_E)
_ZN40_INTERNAL_d02e43bf_4_k_cu_860e989e_184164cute1_E:
	.zero		1
	.type		_ZN40_INTERNAL_d02e43bf_4_k_cu_860e989e_184164cuda3std3__45__cpo6cbeginE,@object
	.size		_ZN40_INTERNAL_d02e43bf_4_k_cu_860e989e_184164cuda3std3__45__cpo6cbeginE,(_ZN40_INTERNAL_d02e43bf_4_k_cu_860e989e_184164cuda3std3__48in_placeE - _ZN40_INTERNAL_d02e43bf_4_k_cu_860e989e_184164cuda3std3__45__cpo6cbeginE)
_ZN40_INTERNAL_d02e43bf_4_k_cu_860e989e_184164cuda3std3__45__cpo6cbeginE:
	.zero		1
	.type		_ZN40_INTERNAL_d02e43bf_4_k_cu_860e989e_184164cuda3std3__48in_placeE,@object
	.size		_ZN40_INTERNAL_d02e43bf_4_k_cu_860e989e_184164cuda3std3__48in_placeE,(_ZN40_INTERNAL_d02e43bf_4_k_cu_860e989e_184164cuda3std6ranges3__45__cpo9iter_moveE - _ZN40_INTERNAL_d02e43bf_4_k_cu_860e989e_184164cuda3std3__48in_placeE)
_ZN40_INTERNAL_d02e43bf_4_k_cu_860e989e_184164cuda3std3__48in_placeE:
	.zero		1
	.type		_ZN40_INTERNAL_d02e43bf_4_k_cu_860e989e_184164cuda3std6ranges3__45__cpo9iter_moveE,@object
	.size		_ZN40_INTERNAL_d02e43bf_4_k_cu_860e989e_184164cuda3std6ranges3__45__cpo9iter_moveE,(_ZN40_INTERNAL_d02e43bf_4_k_cu_860e989e_184164cuda3std3__45__cpo5beginE - _ZN40_INTERNAL_d02e43bf_4_k_cu_860e989e_184164cuda3std6ranges3__45__cpo9iter_moveE)
_ZN40_INTERNAL_d02e43bf_4_k_cu_860e989e_184164cuda3std6ranges3__45__cpo9iter_moveE:
	.zero		1
	.type		_ZN40_INTERNAL_d02e43bf_4_k_cu_860e989e_184164cuda3std3__45__cpo5beginE,@object
	.size		_ZN40_INTERNAL_d02e43bf_4_k_cu_860e989e_184164cuda3std3__45__cpo5beginE,(_ZN40_INTERNAL_d02e43bf_4_k_cu_860e989e_184164cuda3std3__442_GLOBAL__N__d02e43bf_4_k_cu_860e989e_184166ignoreE - _ZN40_INTERNAL_d02e43bf_4_k_cu_860e989e_184164cuda3std3__45__cpo5beginE)
_ZN40_INTERNAL_d02e43bf_4_k_cu_860e989e_184164cuda3std3__45__cpo5beginE:
	.zero		1
	.type		_ZN40_INTERNAL_d02e43bf_4_k_cu_860e989e_184164cuda3std3__442_GLOBAL__N__d02e43bf_4_k_cu_860e989e_184166ignoreE,@object
	.size		_ZN40_INTERNAL_d02e43bf_4_k_cu_860e989e_184164cuda3std3__442_GLOBAL__N__d02e43bf_4_k_cu_860e989e_184166ignoreE,(_ZN40_INTERNAL_d02e43bf_4_k_cu_860e989e_184164cute7productE - _ZN40_INTERNAL_d02e43bf_4_k_cu_860e989e_184164cuda3std3__442_GLOBAL__N__d02e43bf_4_k_cu_860e989e_184166ignoreE)
_ZN40_INTERNAL_d02e43bf_4_k_cu_860e989e_184164cuda3std3__442_GLOBAL__N__d02e43bf_4_k_cu_860e989e_184166ignoreE:
	.zero		1
	.type		_ZN40_INTERNAL_d02e43bf_4_k_cu_860e989e_184164cute7productE,@object
	.size		_ZN40_INTERNAL_d02e43bf_4_k_cu_860e989e_184164cute7productE,(_ZN40_INTERNAL_d02e43bf_4_k_cu_860e989e_184164cuda3std3__45__cpo3endE - _ZN40_INTERNAL_d02e43bf_4_k_cu_860e989e_184164cute7productE)
_ZN40_INTERNAL_d02e43bf_4_k_cu_860e989e_184164cute7productE:
	.zero		1
	.type		_ZN40_INTERNAL_d02e43bf_4_k_cu_860e989e_184164cuda3std3__45__cpo3endE,@object
	.size		_ZN40_INTERNAL_d02e43bf_4_k_cu_860e989e_184164cuda3std3__45__cpo3endE,(_ZN40_INTERNAL_d02e43bf_4_k_cu_860e989e_184164cuda3std3__419piecewise_constructE - _ZN40_INTERNAL_d02e43bf_4_k_cu_860e989e_184164cuda3std3__45__cpo3endE)
_ZN40_INTERNAL_d02e43bf_4_k_cu_860e989e_184164cuda3std3__45__cpo3endE:
	.zero		1
	.type		_ZN40_INTERNAL_d02e43bf_4_k_cu_860e989e_184164cuda3std3__419piecewise_constructE,@object
	.size		_ZN40_INTERNAL_d02e43bf_4_k_cu_860e989e_184164cuda3std3__419piecewise_constructE,(_ZN40_INTERNAL_d02e43bf_4_k_cu_860e989e_184164cuda3std3__45__cpo4cendE - _ZN40_INTERNAL_d02e43bf_4_k_cu_860e989e_184164cuda3std3__419piecewise_constructE)
_ZN40_INTERNAL_d02e43bf_4_k_cu_860e989e_184164cuda3std3__419piecewise_constructE:
	.zero		1
	.type		_ZN40_INTERNAL_d02e43bf_4_k_cu_860e989e_184164cuda3std3__45__cpo4cendE,@object
	.size		_ZN40_INTERNAL_d02e43bf_4_k_cu_860e989e_184164cuda3std3__45__cpo4cendE,(_ZN40_INTERNAL_d02e43bf_4_k_cu_860e989e_184164cuda3std6ranges3__45__cpo4swapE - _ZN40_INTERNAL_d02e43bf_4_k_cu_860e989e_184164cuda3std3__45__cpo4cendE)
_ZN40_INTERNAL_d02e43bf_4_k_cu_860e989e_184164cuda3std3__45__cpo4cendE:
	.zero		1
	.type		_ZN40_INTERNAL_d02e43bf_4_k_cu_860e989e_184164cuda3std6ranges3__45__cpo4swapE,@object
	.size		_ZN40_INTERNAL_d02e43bf_4_k_cu_860e989e_184164cuda3std6ranges3__45__cpo4swapE,(.L_8 - _ZN40_INTERNAL_d02e43bf_4_k_cu_860e989e_184164cuda3std6ranges3__45__cpo4swapE)
_ZN40_INTERNAL_d02e43bf_4_k_cu_860e989e_184164cuda3std6ranges3__45__cpo4swapE:
	.zero		1
.L_8:


//--------------------- .nv.constant0._ZN7cutlass13device_kernelINS_4gemm6kernel13GemmUniversalIN4cute5tupleIJiiiiEEENS1_10collective13CollectiveMmaINS1_34MainloopSm90TmaGmmaWarpSpecializedILi7ENS5_IJNS4_1CILi4EEENSA_ILi1EEESC_EEENS1_35KernelTmaWarpSpecializedCooperativeEEENS5_IJNSA_ILi128EEESG_NSA_ILi64EEEEEENS_6half_tENS5_IJlSC_lEEESJ_SK_NS4_8TiledMMAINS4_8MMA_AtomIJNS4_4SM904GMMA26MMA_64x128x16_F32F16F16_SSILNSO_5MajorE0ELSQ_0ELNSO_7ScaleInE1ELSR_1EEEEEENS4_6LayoutINS5_IJNSA_ILi2EEESC_SC_EEENS5_IJSC_NSA_ILi0EEESX_EEEEENS5_IJNS4_10UnderscoreES10_S10_EEEEENS4_13SM90_TMA_LOADENS4_14ComposedLayoutINS4_7SwizzleILi3ELi4ELi3EEENS4_18smem_ptr_flag_bitsILi16EEENSU_INS5_IJNSA_ILi8EEESH_EEENS5_IJSH_SC_EEEEEEEvNS4_8identityENS4_23SM90_TMA_LOAD_MULTICASTES1D_vS1E_EENS_8epilogue10collective6detail29Sm90TmaWarpSpecializedAdapterINS1I_15DefaultEpilogueISJ_SK_SK_NS1H_6thread17LinearCombinationISJ_Li1EffLNS1M_9ScaleType4KindE0ELNS_15FloatRoundStyleE2ESJ_EENS1_15EpilogueDefaultEEEEEvvEEEEvNT_6ParamsE --------------------------
	.section	.nv.constant0._ZN7cutlass13device_kernelINS_4gemm6kernel13GemmUniversalIN4cute5tupleIJiiiiEEENS1_10collective13CollectiveMmaINS1_34MainloopSm90TmaGmmaWarpSpecializedILi7ENS5_IJNS4_1CILi4EEENSA_ILi1EEESC_EEENS1_35KernelTmaWarpSpecializedCooperativeEEENS5_IJNSA_ILi128EEESG_NSA_ILi64EEEEEENS_6half_tENS5_IJlSC_lEEESJ_SK_NS4_8TiledMMAINS4_8MMA_AtomIJNS4_4SM904GMMA26MMA_64x128x16_F32F16F16_SSILNSO_5MajorE0ELSQ_0ELNSO_7ScaleInE1ELSR_1EEEEEENS4_6LayoutINS5_IJNSA_ILi2EEESC_SC_EEENS5_IJSC_NSA_ILi0EEESX_EEEEENS5_IJNS4_10UnderscoreES10_S10_EEEEENS4_13SM90_TMA_LOADENS4_14ComposedLayoutINS4_7SwizzleILi3ELi4ELi3EEENS4_18smem_ptr_flag_bitsILi16EEENSU_INS5_IJNSA_ILi8EEESH_EEENS5_IJSH_SC_EEEEEEEvNS4_8identityENS4_23SM90_TMA_LOAD_MULTICASTES1D_vS1E_EENS_8epilogue10collective6detail29Sm90TmaWarpSpecializedAdapterINS1I_15DefaultEpilogueISJ_SK_SK_NS1H_6thread17LinearCombinationISJ_Li1EffLNS1M_9ScaleType4KindE0ELNS_15FloatRoundStyleE2ESJ_EENS1_15EpilogueDefaultEEEEEvvEEEEvNT_6ParamsE,"a",@progbits
	.sectionflags	@""
	.align	4
.nv.constant0._ZN7cutlass13device_kernelINS_4gemm6kernel13GemmUniversalIN4cute5tupleIJiiiiEEENS1_10collective13CollectiveMmaINS1_34MainloopSm90TmaGmmaWarpSpecializedILi7ENS5_IJNS4_1CILi4EEENSA_ILi1EEESC_EEENS1_35KernelTmaWarpSpecializedCooperativeEEENS5_IJNSA_ILi128EEESG_NSA_ILi64EEEEEENS_6half_tENS5_IJlSC_lEEESJ_SK_NS4_8TiledMMAINS4_8MMA_AtomIJNS4_4SM904GMMA26MMA_64x128x16_F32F16F16_SSILNSO_5MajorE0ELSQ_0ELNSO_7ScaleInE1ELSR_1EEEEEENS4_6LayoutINS5_IJNSA_ILi2EEESC_SC_EEENS5_IJSC_NSA_ILi0EEESX_EEEEENS5_IJNS4_10UnderscoreES10_S10_EEEEENS4_13SM90_TMA_LOADENS4_14ComposedLayoutINS4_7SwizzleILi3ELi4ELi3EEENS4_18smem_ptr_flag_bitsILi16EEENSU_INS5_IJNSA_ILi8EEESH_EEENS5_IJSH_SC_EEEEEEEvNS4_8identityENS4_23SM90_TMA_LOAD_MULTICASTES1D_vS1E_EENS_8epilogue10collective6detail29Sm90TmaWarpSpecializedAdapterINS1I_15DefaultEpilogueISJ_SK_SK_NS1H_6thread17LinearCombinationISJ_Li1EffLNS1M_9ScaleType4KindE0ELNS_15FloatRoundStyleE2ESJ_EENS1_15EpilogueDefaultEEEEEvvEEEEvNT_6ParamsE:
	.zero		1664


//--------------------- SYMBOLS --------------------------

	.type		.nv.reservedSmem.offset0,@object
	.size		.nv.reservedSmem.offset0,0x4
	.type		__assertfail,@function
